	.target	sm_100a

	.elftype	@"ET_EXEC"


//--------------------- .note.nv.tkinfo           --------------------------
	.section	.note.nv.tkinfo,"",@"SHT_NOTE"
	.sectionflags	@"SHF_NOTE_NV_TKINFO"
	.tkinfo
        /*0018*/ 	.word	0x00000002
        /*0030*/ 	.string	""
        /*0030*/ 	.string	"ptxas"
        /*0030*/ 	.string	"Cuda compilation tools, release 13.0, V13.0.88"
        /*0030*/ 	.string	"Build cuda_13.0.r13.0/compiler.36424714_0"
        /*0030*/ 	.string	"-arch sm_100a -m 64 "



//--------------------- .note.nv.cuinfo           --------------------------
	.section	.note.nv.cuinfo,"",@"SHT_NOTE"
	.sectionflags	@"SHF_NOTE_NV_CUINFO"
        /*0018*/ 	.short	0x0002
        /*001a*/ 	.short	0x0064
        /*001c*/ 	.short	0x0082
	.zero		2


//--------------------- .nv.info                  --------------------------
	.section	.nv.info,"",@"SHT_CUDA_INFO"
	.align	4


	//----- nvinfo : EIATTR_REGCOUNT
	.align		4
        /*0000*/ 	.byte	0x04, 0x2f
        /*0002*/ 	.short	(.L_20 - .L_19)
	.align		4
.L_19:
        /*0004*/ 	.word	index@(_ZN7cutlass13device_kernelINS_4gemm6kernel13GemmUniversalIN4cute5tupleIJiiiiEEENS1_10collective13CollectiveMmaINS1_35MainloopSm100TmaUmmaWarpSpecializedILi3ELi2ELi4ENS5_IJNS4_1CILi2EEENSA_ILi1EEESC_EEEEENS5_IJNSA_ILi64EEENSA_ILi256EEESF_EEENS_12float_e4m3_tENS5_IJlSC_lEEESI_SJ_NS4_8TiledMMAINS4_8MMA_AtomIJNS4_10MMA_TraitsINS4_19SM100_MMA_F8F6F4_SSEJSI_SI_fSF_SG_NS4_17integral_constantINS4_4UMMA5MajorELSQ_0EEESR_NSO_INSP_7ScaleInELSS_0EEEST_EEEEEENS4_6LayoutINS5_IJSC_SC_SC_EEENS5_IJNSA_ILi0EEESY_SY_EEEEENS5_IJNS4_10UnderscoreES11_S11_EEEEENS4_13SM90_TMA_LOADENS4_14ComposedLayoutINS4_7SwizzleILi2ELi4ELi3EEENS4_18smem_ptr_flag_bitsILi8EEENSW_INS5_IJNSA_ILi8EEESF_EEENS5_IJSF_SC_EEEEEEEvNS4_8identityENS4_23SM90_TMA_LOAD_MULTICASTES1E_vS1F_EENS_8epilogue10collective18CollectiveEpilogueINS1I_23Sm100TmaWarpSpecializedILi4ELi2ELi32ELb0ELb0EEEJSH_NS5_IJNSW_ISF_SC_EES1N_EEESI_SJ_SI_SJ_NS1I_6fusion15FusionCallbacksIS1M_NS1P_17LinearCombinationISI_fSI_fLNS_15FloatRoundStyleE2EEESH_S1O_JEEENS4_5SM1004TMEM4LOAD26SM100_TMEM_LOAD_16dp32b32xES14_S1E_NS4_39AutoVectorizingCopyWithAssumedAlignmentILi128EEENS4_14SM90_TMA_STOREES1E_S20_S20_EEEvvEEEEvNT_6ParamsE)
        /*0008*/ 	.word	0x00000075


	//----- nvinfo : EIATTR_FRAME_SIZE
	.align		4
.L_20:
        /*000c*/ 	.byte	0x04, 0x11
        /*000e*/ 	.short	(.L_22 - .L_21)
	.align		4
.L_21:
        /*0010*/ 	.word	index@($__internal_2_$__cuda_sm10x_tcgen05_guardrail_trap_unallocated_columns_being_dealloced)
        /*0014*/ 	.word	0x00000000


	//----- nvinfo : EIATTR_FRAME_SIZE
	.align		4
.L_22:
        /*0018*/ 	.byte	0x04, 0x11
        /*001a*/ 	.short	(.L_24 - .L_23)
	.align		4
.L_23:
        /*001c*/ 	.word	index@($__internal_1_$__cuda_sm10x_tcgen05_guardrail_trap_phase_invalid_during_alloc)
        /*0020*/ 	.word	0x00000000


	//----- nvinfo : EIATTR_FRAME_SIZE
	.align		4
.L_24:
        /*0024*/ 	.byte	0x04, 0x11
        /*0026*/ 	.short	(.L_26 - .L_25)
	.align		4
.L_25:
        /*0028*/ 	.word	index@($__internal_0_$__cuda_sm10x_tcgen05_guardrail_trap_col_being_dealloced_not_returned_by_alloc)
        /*002c*/ 	.word	0x00000000


	//----- nvinfo : EIATTR_FRAME_SIZE
	.align		4
.L_26:
        /*0030*/ 	.byte	0x04, 0x11
        /*0032*/ 	.short	(.L_28 - .L_27)
	.align		4
.L_27:
        /*0034*/ 	.word	index@(_ZN7cutlass13device_kernelINS_4gemm6kernel13GemmUniversalIN4cute5tupleIJiiiiEEENS1_10collective13CollectiveMmaINS1_35MainloopSm100TmaUmmaWarpSpecializedILi3ELi2ELi4ENS5_IJNS4_1CILi2EEENSA_ILi1EEESC_EEEEENS5_IJNSA_ILi64EEENSA_ILi256EEESF_EEENS_12float_e4m3_tENS5_IJlSC_lEEESI_SJ_NS4_8TiledMMAINS4_8MMA_AtomIJNS4_10MMA_TraitsINS4_19SM100_MMA_F8F6F4_SSEJSI_SI_fSF_SG_NS4_17integral_constantINS4_4UMMA5MajorELSQ_0EEESR_NSO_INSP_7ScaleInELSS_0EEEST_EEEEEENS4_6LayoutINS5_IJSC_SC_SC_EEENS5_IJNSA_ILi0EEESY_SY_EEEEENS5_IJNS4_10UnderscoreES11_S11_EEEEENS4_13SM90_TMA_LOADENS4_14ComposedLayoutINS4_7SwizzleILi2ELi4ELi3EEENS4_18smem_ptr_flag_bitsILi8EEENSW_INS5_IJNSA_ILi8EEESF_EEENS5_IJSF_SC_EEEEEEEvNS4_8identityENS4_23SM90_TMA_LOAD_MULTICASTES1E_vS1F_EENS_8epilogue10collective18CollectiveEpilogueINS1I_23Sm100TmaWarpSpecializedILi4ELi2ELi32ELb0ELb0EEEJSH_NS5_IJNSW_ISF_SC_EES1N_EEESI_SJ_SI_SJ_NS1I_6fusion15FusionCallbacksIS1M_NS1P_17LinearCombinationISI_fSI_fLNS_15FloatRoundStyleE2EEESH_S1O_JEEENS4_5SM1004TMEM4LOAD26SM100_TMEM_LOAD_16dp32b32xES14_S1E_NS4_39AutoVectorizingCopyWithAssumedAlignmentILi128EEENS4_14SM90_TMA_STOREES1E_S20_S20_EEEvvEEEEvNT_6ParamsE)
        /*0038*/ 	.word	0x00000000


	//----- nvinfo : EIATTR_MIN_STACK_SIZE
	.align		4
.L_28:
        /*003c*/ 	.byte	0x04, 0x12
        /*003e*/ 	.short	(.L_30 - .L_29)
	.align		4
.L_29:
        /*0040*/ 	.word	index@(_ZN7cutlass13device_kernelINS_4gemm6kernel13GemmUniversalIN4cute5tupleIJiiiiEEENS1_10collective13CollectiveMmaINS1_35MainloopSm100TmaUmmaWarpSpecializedILi3ELi2ELi4ENS5_IJNS4_1CILi2EEENSA_ILi1EEESC_EEEEENS5_IJNSA_ILi64EEENSA_ILi256EEESF_EEENS_12float_e4m3_tENS5_IJlSC_lEEESI_SJ_NS4_8TiledMMAINS4_8MMA_AtomIJNS4_10MMA_TraitsINS4_19SM100_MMA_F8F6F4_SSEJSI_SI_fSF_SG_NS4_17integral_constantINS4_4UMMA5MajorELSQ_0EEESR_NSO_INSP_7ScaleInELSS_0EEEST_EEEEEENS4_6LayoutINS5_IJSC_SC_SC_EEENS5_IJNSA_ILi0EEESY_SY_EEEEENS5_IJNS4_10UnderscoreES11_S11_EEEEENS4_13SM90_TMA_LOADENS4_14ComposedLayoutINS4_7SwizzleILi2ELi4ELi3EEENS4_18smem_ptr_flag_bitsILi8EEENSW_INS5_IJNSA_ILi8EEESF_EEENS5_IJSF_SC_EEEEEEEvNS4_8identityENS4_23SM90_TMA_LOAD_MULTICASTES1E_vS1F_EENS_8epilogue10collective18CollectiveEpilogueINS1I_23Sm100TmaWarpSpecializedILi4ELi2ELi32ELb0ELb0EEEJSH_NS5_IJNSW_ISF_SC_EES1N_EEESI_SJ_SI_SJ_NS1I_6fusion15FusionCallbacksIS1M_NS1P_17LinearCombinationISI_fSI_fLNS_15FloatRoundStyleE2EEESH_S1O_JEEENS4_5SM1004TMEM4LOAD26SM100_TMEM_LOAD_16dp32b32xES14_S1E_NS4_39AutoVectorizingCopyWithAssumedAlignmentILi128EEENS4_14SM90_TMA_STOREES1E_S20_S20_EEEvvEEEEvNT_6ParamsE)
        /*0044*/ 	.word	0x00000000
.L_30:


//--------------------- .nv.compat                --------------------------
	.section	.nv.compat,"",@"SHT_CUDA_COMPAT_INFO"
	.align	4
        /*0000*/ 	.byte	0x02, 0x09, 0x01, 0x00, 0x02, 0x02, 0x02, 0x00, 0x02, 0x05, 0x05, 0x00, 0x03, 0x07, 0x01, 0x01
        /*0010*/ 	.byte	0x02, 0x03, 0x01, 0x00, 0x02, 0x06, 0x01, 0x00, 0x04, 0x0b, 0x08, 0x00, 0x09, 0x00, 0x00, 0x00
        /*0020*/ 	.byte	0x00, 0x00, 0x00, 0x00


//--------------------- .nv.info._ZN7cutlass13device_kernelINS_4gemm6kernel13GemmUniversalIN4cute5tupleIJiiiiEEENS1_10collective13CollectiveMmaINS1_35MainloopSm100TmaUmmaWarpSpecializedILi3ELi2ELi4ENS5_IJNS4_1CILi2EEENSA_ILi1EEESC_EEEEENS5_IJNSA_ILi64EEENSA_ILi256EEESF_EEENS_12float_e4m3_tENS5_IJlSC_lEEESI_SJ_NS4_8TiledMMAINS4_8MMA_AtomIJNS4_10MMA_TraitsINS4_19SM100_MMA_F8F6F4_SSEJSI_SI_fSF_SG_NS4_17integral_constantINS4_4UMMA5MajorELSQ_0EEESR_NSO_INSP_7ScaleInELSS_0EEEST_EEEEEENS4_6LayoutINS5_IJSC_SC_SC_EEENS5_IJNSA_ILi0EEESY_SY_EEEEENS5_IJNS4_10UnderscoreES11_S11_EEEEENS4_13SM90_TMA_LOADENS4_14ComposedLayoutINS4_7SwizzleILi2ELi4ELi3EEENS4_18smem_ptr_flag_bitsILi8EEENSW_INS5_IJNSA_ILi8EEESF_EEENS5_IJSF_SC_EEEEEEEvNS4_8identityENS4_23SM90_TMA_LOAD_MULTICASTES1E_vS1F_EENS_8epilogue10collective18CollectiveEpilogueINS1I_23Sm100TmaWarpSpecializedILi4ELi2ELi32ELb0ELb0EEEJSH_NS5_IJNSW_ISF_SC_EES1N_EEESI_SJ_SI_SJ_NS1I_6fusion15FusionCallbacksIS1M_NS1P_17LinearCombinationISI_fSI_fLNS_15FloatRoundStyleE2EEESH_S1O_JEEENS4_5SM1004TMEM4LOAD26SM100_TMEM_LOAD_16dp32b32xES14_S1E_NS4_39AutoVectorizingCopyWithAssumedAlignmentILi128EEENS4_14SM90_TMA_STOREES1E_S20_S20_EEEvvEEEEvNT_6ParamsE --------------------------
	.section	.nv.info._ZN7cutlass13device_kernelINS_4gemm6kernel13GemmUniversalIN4cute5tupleIJiiiiEEENS1_10collective13CollectiveMmaINS1_35MainloopSm100TmaUmmaWarpSpecializedILi3ELi2ELi4ENS5_IJNS4_1CILi2EEENSA_ILi1EEESC_EEEEENS5_IJNSA_ILi64EEENSA_ILi256EEESF_EEENS_12float_e4m3_tENS5_IJlSC_lEEESI_SJ_NS4_8TiledMMAINS4_8MMA_AtomIJNS4_10MMA_TraitsINS4_19SM100_MMA_F8F6F4_SSEJSI_SI_fSF_SG_NS4_17integral_constantINS4_4UMMA5MajorELSQ_0EEESR_NSO_INSP_7ScaleInELSS_0EEEST_EEEEEENS4_6LayoutINS5_IJSC_SC_SC_EEENS5_IJNSA_ILi0EEESY_SY_EEEEENS5_IJNS4_10UnderscoreES11_S11_EEEEENS4_13SM90_TMA_LOADENS4_14ComposedLayoutINS4_7SwizzleILi2ELi4ELi3EEENS4_18smem_ptr_flag_bitsILi8EEENSW_INS5_IJNSA_ILi8EEESF_EEENS5_IJSF_SC_EEEEEEEvNS4_8identityENS4_23SM90_TMA_LOAD_MULTICASTES1E_vS1F_EENS_8epilogue10collective18CollectiveEpilogueINS1I_23Sm100TmaWarpSpecializedILi4ELi2ELi32ELb0ELb0EEEJSH_NS5_IJNSW_ISF_SC_EES1N_EEESI_SJ_SI_SJ_NS1I_6fusion15FusionCallbacksIS1M_NS1P_17LinearCombinationISI_fSI_fLNS_15FloatRoundStyleE2EEESH_S1O_JEEENS4_5SM1004TMEM4LOAD26SM100_TMEM_LOAD_16dp32b32xES14_S1E_NS4_39AutoVectorizingCopyWithAssumedAlignmentILi128EEENS4_14SM90_TMA_STOREES1E_S20_S20_EEEvvEEEEvNT_6ParamsE,"",@"SHT_CUDA_INFO"
	.sectionflags	@""
	.align	4


	//----- nvinfo : EIATTR_CUDA_API_VERSION
	.align		4
        /*0000*/ 	.byte	0x04, 0x37
        /*0002*/ 	.short	(.L_32 - .L_31)
.L_31:
        /*0004*/ 	.word	0x00000082


	//----- nvinfo : EIATTR_KPARAM_INFO
	.align		4
.L_32:
        /*0008*/ 	.byte	0x04, 0x17
        /*000a*/ 	.short	(.L_34 - .L_33)
.L_33:
        /*000c*/ 	.word	0x00000000
        /*0010*/ 	.short	0x0000
        /*0012*/ 	.short	0x0000
        /*0014*/ 	.byte	0x00, 0xf0, 0x01, 0x20


	//----- nvinfo : EIATTR_AT_ENTRY_FRAGMENTS
	.align		4
.L_34:
        /*0018*/ 	.byte	0x04, 0x4f
        /*001a*/ 	.short	(.L_36 - .L_35)


	//   ....[0]....
.L_35:
        /*001c*/ 	.word	0x00000006


	//----- nvinfo : EIATTR_RESERVED_SMEM_USED
	.align		4
.L_36:
        /*0020*/ 	.byte	0x01, 0x41
	.zero		2


	//----- nvinfo : EIATTR_SPARSE_MMA_MASK
	.align		4
        /*0024*/ 	.byte	0x03, 0x50
        /*0026*/ 	.short	0x0000


	//----- nvinfo : EIATTR_TCGEN05_1CTA_USED
	.align		4
        /*0028*/ 	.byte	0x01, 0x51
	.zero		2


	//----- nvinfo : EIATTR_MAXREG_COUNT
	.align		4
        /*002c*/ 	.byte	0x03, 0x1b
        /*002e*/ 	.short	0x00ff


	//----- nvinfo : EIATTR_NUM_BARRIERS
	.align		4
        /*0030*/ 	.byte	0x02, 0x4c
        /*0032*/ 	.byte	0x07
	.zero		1


	//----- nvinfo : EIATTR_EXTERNS
	.align		4
        /*0034*/ 	.byte	0x04, 0x0f
        /*0036*/ 	.short	(.L_38 - .L_37)


	//   ....[0]....
	.align		4
.L_37:
        /*0038*/ 	.word	index@(__assertfail)


	//----- nvinfo : EIATTR_MERCURY_ISA_VERSION
	.align		4
.L_38:
        /*003c*/ 	.byte	0x03, 0x5f
        /*003e*/ 	.short	0x0101


	//----- nvinfo : EIATTR_INT_WARP_WIDE_INSTR_OFFSETS
	.align		4
        /*0040*/ 	.byte	0x04, 0x31
        /*0042*/ 	.short	(.L_40 - .L_39)


	//   ....[0]....
.L_39:
        /*0044*/ 	.word	0x00003b30


	//   ....[1]....
        /*0048*/ 	.word	0x00003b50


	//   ....[2]....
        /*004c*/ 	.word	0x00003b80


	//   ....[3]....
        /*0050*/ 	.word	0x00004790


	//   ....[4]....
        /*0054*/ 	.word	0x000047f0


	//   ....[5]....
        /*0058*/ 	.word	0x000048d0


	//   ....[6]....
        /*005c*/ 	.word	0x00004950


	//   ....[7]....
        /*0060*/ 	.word	0x00004a40


	//   ....[8]....
        /*0064*/ 	.word	0x00004ad0


	//   ....[9]....
        /*0068*/ 	.word	0x00004bc0


	//   ....[10]....
        /*006c*/ 	.word	0x00004c70


	//----- nvinfo : EIATTR_COOP_GROUP_MASK_REGIDS
	.align		4
.L_40:
        /*0070*/ 	.byte	0x04, 0x29
        /*0072*/ 	.short	(.L_42 - .L_41)


	//   ....[0]....
.L_41:
        /*0074*/ 	.word	0xffffffff


	//   ....[1]....
        /*0078*/ 	.word	0xffffffff


	//   ....[2]....
        /*007c*/ 	.word	0xffffffff


	//   ....[3]....
        /*0080*/ 	.word	0xffffffff


	//   ....[4]....
        /*0084*/ 	.word	0xffffffff


	//   ....[5]....
        /*0088*/ 	.word	0xffffffff


	//   ....[6]....
        /*008c*/ 	.word	0xffffffff


	//   ....[7]....
        /*0090*/ 	.word	0xffffffff


	//   ....[8]....
        /*0094*/ 	.word	0xffffffff


	//   ....[9]....
        /*0098*/ 	.word	0xffffffff


	//   ....[10]....
        /*009c*/ 	.word	0xffffffff


	//   ....[11]....
        /*00a0*/ 	.word	0xffffffff


	//   ....[12]....
        /*00a4*/ 	.word	0xffffffff


	//   ....[13]....
        /*00a8*/ 	.word	0xffffffff


	//----- nvinfo : EIATTR_COOP_GROUP_INSTR_OFFSETS
	.align		4
.L_42:
        /*00ac*/ 	.byte	0x04, 0x28
        /*00ae*/ 	.short	(.L_44 - .L_43)


	//   ....[0]....
.L_43:
        /*00b0*/ 	.word	0x00000080


	//   ....[1]....
        /*00b4*/ 	.word	0x000004f0


	//   ....[2]....
        /*00b8*/ 	.word	0x00000670


	//   ....[3]....
        /*00bc*/ 	.word	0x00000810


	//   ....[4]....
        /*00c0*/ 	.word	0x00000910


	//   ....[5]....
        /*00c4*/ 	.word	0x00000a80


	//   ....[6]....
        /*00c8*/ 	.word	0x00000c20


	//   ....[7]....
        /*00cc*/ 	.word	0x00000dd0


	//   ....[8]....
        /*00d0*/ 	.word	0x00001fb0


	//   ....[9]....
        /*00d4*/ 	.word	0x00002e00


	//   ....[10]....
        /*00d8*/ 	.word	0x00003010


	//   ....[11]....
        /*00dc*/ 	.word	0x00003040


	//   ....[12]....
        /*00e0*/ 	.word	0x00003a10


	//   ....[13]....
        /*00e4*/ 	.word	0x00003c40


	//----- nvinfo : EIATTR_VRC_CTA_INIT_COUNT
	.align		4
.L_44:
        /*00e8*/ 	.byte	0x02, 0x4a
        /*00ea*/ 	.byte	0x80
	.zero		1


	//----- nvinfo : EIATTR_SYSCALL_OFFSETS
	.align		4
        /*00ec*/ 	.byte	0x04, 0x46
        /*00ee*/ 	.short	(.L_46 - .L_45)


	//   ....[0]....
.L_45:
        /*00f0*/ 	.word	0x00005900


	//   ....[1]....
        /*00f4*/ 	.word	0x00005a40


	//   ....[2]....
        /*00f8*/ 	.word	0x00006270


	//   ....[3]....
        /*00fc*/ 	.word	0x00007000


	//   ....[4]....
        /*0100*/ 	.word	0x00007d50


	//   ....[5]....
        /*0104*/ 	.word	0x00008ad0


	//----- nvinfo : EIATTR_MBARRIER_INSTR_OFFSETS
	.align		4
.L_46:
        /*0108*/ 	.byte	0x04, 0x39
        /*010a*/ 	.short	(.L_48 - .L_47)


	//   ....[0]....
.L_47:
        /*010c*/ 	.word	0x00000600
        /*0110*/ 	.word	0x000000ff
        /*0114*/ 	.word	0x00000000
        /*0118*/ 	.short	0x0100
        /*011a*/ 	.byte	0x04
	.zero		1


	//   ....[1]....
        /*011c*/ 	.word	0x00000610
        /*0120*/ 	.word	0x000000ff
        /*0124*/ 	.word	0x00000018
        /*0128*/ 	.short	0x0100
        /*012a*/ 	.byte	0x04
	.zero		1


	//   ....[2]....
        /*012c*/ 	.word	0x00000620
        /*0130*/ 	.word	0x000000ff
        /*0134*/ 	.word	0x00000008
        /*0138*/ 	.short	0x0100
        /*013a*/ 	.byte	0x04
	.zero		1


	//   ....[3]....
        /*013c*/ 	.word	0x00000630
        /*0140*/ 	.word	0x000000ff
        /*0144*/ 	.word	0x00000020
        /*0148*/ 	.short	0x0100
        /*014a*/ 	.byte	0x04
	.zero		1


	//   ....[4]....
        /*014c*/ 	.word	0x00000640
        /*0150*/ 	.word	0x000000ff
        /*0154*/ 	.word	0x00000010
        /*0158*/ 	.short	0x0100
        /*015a*/ 	.byte	0x04
	.zero		1


	//   ....[5]....
        /*015c*/ 	.word	0x00000650
        /*0160*/ 	.word	0x000000ff
        /*0164*/ 	.word	0x00000028
        /*0168*/ 	.short	0x0100
        /*016a*/ 	.byte	0x04
	.zero		1


	//   ....[6]....
        /*016c*/ 	.word	0x00000780
        /*0170*/ 	.word	0x000000ff
        /*0174*/ 	.word	0x00000030
        /*0178*/ 	.short	0x0100
        /*017a*/ 	.byte	0x04
	.zero		1


	//   ....[7]....
        /*017c*/ 	.word	0x00000790
        /*0180*/ 	.word	0x000000ff
        /*0184*/ 	.word	0x00000050
        /*0188*/ 	.short	0x0100
        /*018a*/ 	.byte	0x04
	.zero		1


	//   ....[8]....
        /*018c*/ 	.word	0x000007a0
        /*0190*/ 	.word	0x000000ff
        /*0194*/ 	.word	0x00000038
        /*0198*/ 	.short	0x0100
        /*019a*/ 	.byte	0x04
	.zero		1


	//   ....[9]....
        /*019c*/ 	.word	0x000007b0
        /*01a0*/ 	.word	0x000000ff
        /*01a4*/ 	.word	0x00000058
        /*01a8*/ 	.short	0x0100
        /*01aa*/ 	.byte	0x04
	.zero		1


	//   ....[10]....
        /*01ac*/ 	.word	0x000007c0
        /*01b0*/ 	.word	0x000000ff
        /*01b4*/ 	.word	0x00000040
        /*01b8*/ 	.short	0x0100
        /*01ba*/ 	.byte	0x04
	.zero		1


	//   ....[11]....
        /*01bc*/ 	.word	0x000007d0
        /*01c0*/ 	.word	0x000000ff
        /*01c4*/ 	.word	0x00000060
        /*01c8*/ 	.short	0x0100
        /*01ca*/ 	.byte	0x04
	.zero		1


	//   ....[12]....
        /*01cc*/ 	.word	0x000007e0
        /*01d0*/ 	.word	0x000000ff
        /*01d4*/ 	.word	0x00000048
        /*01d8*/ 	.short	0x0100
        /*01da*/ 	.byte	0x04
	.zero		1


	//   ....[13]....
        /*01dc*/ 	.word	0x000007f0
        /*01e0*/ 	.word	0x000000ff
        /*01e4*/ 	.word	0x00000068
        /*01e8*/ 	.short	0x0100
        /*01ea*/ 	.byte	0x04
	.zero		1


	//   ....[14]....
        /*01ec*/ 	.word	0x000008e0
        /*01f0*/ 	.word	0x000000ff
        /*01f4*/ 	.word	0x00000070
        /*01f8*/ 	.short	0x0100
        /*01fa*/ 	.byte	0x06
	.zero		1


	//   ....[15]....
        /*01fc*/ 	.word	0x000008f0
        /*0200*/ 	.word	0x000000ff
        /*0204*/ 	.word	0x00000078
        /*0208*/ 	.short	0x0100
        /*020a*/ 	.byte	0x06
	.zero		1


	//   ....[16]....
        /*020c*/ 	.word	0x00000a30
        /*0210*/ 	.word	0x000000ff
        /*0214*/ 	.word	0x00000080
        /*0218*/ 	.short	0x0100
        /*021a*/ 	.byte	0x06
	.zero		1


	//   ....[17]....
        /*021c*/ 	.word	0x00000a40
        /*0220*/ 	.word	0x000000ff
        /*0224*/ 	.word	0x00000090
        /*0228*/ 	.short	0x0100
        /*022a*/ 	.byte	0x06
	.zero		1


	//   ....[18]....
        /*022c*/ 	.word	0x00000a50
        /*0230*/ 	.word	0x000000ff
        /*0234*/ 	.word	0x00000088
        /*0238*/ 	.short	0x0100
        /*023a*/ 	.byte	0x06
	.zero		1


	//   ....[19]....
        /*023c*/ 	.word	0x00000a60
        /*0240*/ 	.word	0x000000ff
        /*0244*/ 	.word	0x00000098
        /*0248*/ 	.short	0x0100
        /*024a*/ 	.byte	0x06
	.zero		1


	//   ....[20]....
        /*024c*/ 	.word	0x00000b90
        /*0250*/ 	.word	0x000000ff
        /*0254*/ 	.word	0x000000a0
        /*0258*/ 	.short	0x0100
        /*025a*/ 	.byte	0x04
	.zero		1


	//   ....[21]....
        /*025c*/ 	.word	0x00000ba0
        /*0260*/ 	.word	0x000000ff
        /*0264*/ 	.word	0x000000c0
        /*0268*/ 	.short	0x0100
        /*026a*/ 	.byte	0x04
	.zero		1


	//   ....[22]....
        /*026c*/ 	.word	0x00000bb0
        /*0270*/ 	.word	0x000000ff
        /*0274*/ 	.word	0x000000a8
        /*0278*/ 	.short	0x0100
        /*027a*/ 	.byte	0x04
	.zero		1


	//   ....[23]....
        /*027c*/ 	.word	0x00000bc0
        /*0280*/ 	.word	0x000000ff
        /*0284*/ 	.word	0x000000c8
        /*0288*/ 	.short	0x0100
        /*028a*/ 	.byte	0x04
	.zero		1


	//   ....[24]....
        /*028c*/ 	.word	0x00000bd0
        /*0290*/ 	.word	0x000000ff
        /*0294*/ 	.word	0x000000b0
        /*0298*/ 	.short	0x0100
        /*029a*/ 	.byte	0x04
	.zero		1


	//   ....[25]....
        /*029c*/ 	.word	0x00000be0
        /*02a0*/ 	.word	0x000000ff
        /*02a4*/ 	.word	0x000000d0
        /*02a8*/ 	.short	0x0100
        /*02aa*/ 	.byte	0x04
	.zero		1


	//   ....[26]....
        /*02ac*/ 	.word	0x00000bf0
        /*02b0*/ 	.word	0x000000ff
        /*02b4*/ 	.word	0x000000b8
        /*02b8*/ 	.short	0x0100
        /*02ba*/ 	.byte	0x04
	.zero		1


	//   ....[27]....
        /*02bc*/ 	.word	0x00000c00
        /*02c0*/ 	.word	0x000000ff
        /*02c4*/ 	.word	0x000000d8
        /*02c8*/ 	.short	0x0100
        /*02ca*/ 	.byte	0x04
	.zero		1


	//   ....[28]....
        /*02cc*/ 	.word	0x00000cf0
        /*02d0*/ 	.word	0x000000ff
        /*02d4*/ 	.word	0x000000e0
        /*02d8*/ 	.short	0x0100
        /*02da*/ 	.byte	0x04
	.zero		1


	//   ....[29]....
        /*02dc*/ 	.word	0x00000d00
        /*02e0*/ 	.word	0x000000ff
        /*02e4*/ 	.word	0x000000f0
        /*02e8*/ 	.short	0x0100
        /*02ea*/ 	.byte	0x04
	.zero		1


	//   ....[30]....
        /*02ec*/ 	.word	0x00000d10
        /*02f0*/ 	.word	0x000000ff
        /*02f4*/ 	.word	0x000000e8
        /*02f8*/ 	.short	0x0100
        /*02fa*/ 	.byte	0x04
	.zero		1


	//   ....[31]....
        /*02fc*/ 	.word	0x00000d20
        /*0300*/ 	.word	0x000000ff
        /*0304*/ 	.word	0x000000f8
        /*0308*/ 	.short	0x0100
        /*030a*/ 	.byte	0x04
	.zero		1


	//   ....[32]....
        /*030c*/ 	.word	0x00001860
        /*0310*/ 	.word	0x00000000
        /*0314*/ 	.word	0x000000f0
        /*0318*/ 	.short	0x010a
        /*031a*/ 	.byte	0xff
	.zero		1


	//   ....[33]....
        /*031c*/ 	.word	0x00001880
        /*0320*/ 	.word	0x00000000
        /*0324*/ 	.word	0x000000e0
        /*0328*/ 	.short	0x0101
        /*032a*/ 	.byte	0xff
	.zero		1


	//   ....[34]....
        /*032c*/ 	.word	0x00001940
        /*0330*/ 	.word	0x000000ff
        /*0334*/ 	.word	0x00000018
        /*0338*/ 	.short	0x010a
        /*033a*/ 	.byte	0x04
	.zero		1


	//   ....[35]....
        /*033c*/ 	.word	0x000019c0
        /*0340*/ 	.word	0x000000ff
        /*0344*/ 	.word	0x00000018
        /*0348*/ 	.short	0x010a
        /*034a*/ 	.byte	0x21
	.zero		1


	//   ....[36]....
        /*034c*/ 	.word	0x00001b50
        /*0350*/ 	.word	0x000000ff
        /*0354*/ 	.word	0x00000018
        /*0358*/ 	.short	0x010a
        /*035a*/ 	.byte	0x08
	.zero		1


	//   ....[37]....
        /*035c*/ 	.word	0x00001c70
        /*0360*/ 	.word	0x000000ff
        /*0364*/ 	.word	0x00000078
        /*0368*/ 	.short	0x0101
        /*036a*/ 	.byte	0x07
	.zero		1


	//   ....[38]....
        /*036c*/ 	.word	0x00001c90
        /*0370*/ 	.word	0x000000ff
        /*0374*/ 	.word	0x00000018
        /*0378*/ 	.short	0x010a
        /*037a*/ 	.byte	0x04
	.zero		1


	//   ....[39]....
        /*037c*/ 	.word	0x00001d10
        /*0380*/ 	.word	0x000000ff
        /*0384*/ 	.word	0x00000018
        /*0388*/ 	.short	0x010a
        /*038a*/ 	.byte	0x09
	.zero		1


	//   ....[40]....
        /*038c*/ 	.word	0x00001eb0
        /*0390*/ 	.word	0x000000ff
        /*0394*/ 	.word	0x00000018
        /*0398*/ 	.short	0x010a
        /*039a*/ 	.byte	0x06
	.zero		1


	//   ....[41]....
        /*039c*/ 	.word	0x00001fe0
        /*03a0*/ 	.word	0x00000003
        /*03a4*/ 	.word	0x00000080
        /*03a8*/ 	.short	0x010a
        /*03aa*/ 	.byte	0xff
	.zero		1


	//   ....[42]....
        /*03ac*/ 	.word	0x00002130
        /*03b0*/ 	.word	0x00000000
        /*03b4*/ 	.word	0x00000000
        /*03b8*/ 	.short	0x0101
        /*03ba*/ 	.byte	0xff
	.zero		1


	//   ....[43]....
        /*03bc*/ 	.word	0x000026e0
        /*03c0*/ 	.word	0x000000ff
        /*03c4*/ 	.word	0x00000000
        /*03c8*/ 	.short	0x010a
        /*03ca*/ 	.byte	0x04
	.zero		1


	//   ....[44]....
        /*03cc*/ 	.word	0x00002770
        /*03d0*/ 	.word	0x000000ff
        /*03d4*/ 	.word	0x00000000
        /*03d8*/ 	.short	0x010a
        /*03da*/ 	.byte	0x05
	.zero		1


	//   ....[45]....
        /*03dc*/ 	.word	0x00002810
        /*03e0*/ 	.word	0x00000000
        /*03e4*/ 	.word	0x00000000
        /*03e8*/ 	.short	0x010a
        /*03ea*/ 	.byte	0xff
	.zero		1


	//   ....[46]....
        /*03ec*/ 	.word	0x00002950
        /*03f0*/ 	.word	0x00000002
        /*03f4*/ 	.word	0x000000e0
        /*03f8*/ 	.short	0x010a
        /*03fa*/ 	.byte	0xff
	.zero		1


	//   ....[47]....
        /*03fc*/ 	.word	0x000029b0
        /*0400*/ 	.word	0x00000004
        /*0404*/ 	.word	0x00000000
        /*0408*/ 	.short	0x0101
        /*040a*/ 	.byte	0xff
	.zero		1


	//   ....[48]....
        /*040c*/ 	.word	0x000029d0
        /*0410*/ 	.word	0x000000ff
        /*0414*/ 	.word	0x00000090
        /*0418*/ 	.short	0x010a
        /*041a*/ 	.byte	0x04
	.zero		1


	//   ....[49]....
        /*041c*/ 	.word	0x00002af0
        /*0420*/ 	.word	0x00000002
        /*0424*/ 	.word	0x00000080
        /*0428*/ 	.short	0x010a
        /*042a*/ 	.byte	0xff
	.zero		1


	//   ....[50]....
        /*042c*/ 	.word	0x00002c00
        /*0430*/ 	.word	0x00000002
        /*0434*/ 	.word	0x00000000
        /*0438*/ 	.short	0x0101
        /*043a*/ 	.byte	0xff
	.zero		1


	//   ....[51]....
        /*043c*/ 	.word	0x00002c90
        /*0440*/ 	.word	0x000000ff
        /*0444*/ 	.word	0x00000090
        /*0448*/ 	.short	0x0106
        /*044a*/ 	.byte	0x04
	.zero		1


	//   ....[52]....
        /*044c*/ 	.word	0x00002cb0
        /*0450*/ 	.word	0x000000ff
        /*0454*/ 	.word	0x00000090
        /*0458*/ 	.short	0x010a
        /*045a*/ 	.byte	0x04
	.zero		1


	//   ....[53]....
        /*045c*/ 	.word	0x00002d40
        /*0460*/ 	.word	0x000000ff
        /*0464*/ 	.word	0x00000090
        /*0468*/ 	.short	0x0106
        /*046a*/ 	.byte	0x07
	.zero		1


	//   ....[54]....
        /*046c*/ 	.word	0x00002d80
        /*0470*/ 	.word	0x00000000
        /*0474*/ 	.word	0x00000090
        /*0478*/ 	.short	0x010a
        /*047a*/ 	.byte	0xff
	.zero		1


	//   ....[55]....
        /*047c*/ 	.word	0x000032a0
        /*0480*/ 	.word	0x00000000
        /*0484*/ 	.word	0x00000080
        /*0488*/ 	.short	0x010a
        /*048a*/ 	.byte	0xff
	.zero		1


	//   ....[56]....
        /*048c*/ 	.word	0x000033a0
        /*0490*/ 	.word	0x00000003
        /*0494*/ 	.word	0x00000000
        /*0498*/ 	.short	0x0101
        /*049a*/ 	.byte	0xff
	.zero		1


	//   ....[57]....
        /*049c*/ 	.word	0x000033b0
        /*04a0*/ 	.word	0x000000ff
        /*04a4*/ 	.word	0x00000000
        /*04a8*/ 	.short	0x010a
        /*04aa*/ 	.byte	0x04
	.zero		1


	//   ....[58]....
        /*04ac*/ 	.word	0x00003430
        /*04b0*/ 	.word	0x000000ff
        /*04b4*/ 	.word	0x000000c0
        /*04b8*/ 	.short	0x010a
        /*04ba*/ 	.byte	0x17
	.zero		1


	//   ....[59]....
        /*04bc*/ 	.word	0x00003510
        /*04c0*/ 	.word	0x000000ff
        /*04c4*/ 	.word	0x00000000
        /*04c8*/ 	.short	0x010a
        /*04ca*/ 	.byte	0x05
	.zero		1


	//   ....[60]....
        /*04cc*/ 	.word	0x00003650
        /*04d0*/ 	.word	0x000000ff
        /*04d4*/ 	.word	0x00000000
        /*04d8*/ 	.short	0x010a
        /*04da*/ 	.byte	0x04
	.zero		1


	//   ....[61]....
        /*04dc*/ 	.word	0x00003840
        /*04e0*/ 	.word	0x000000ff
        /*04e4*/ 	.word	0x00000000
        /*04e8*/ 	.short	0x010a
        /*04ea*/ 	.byte	0x04
	.zero		1


	//   ....[62]....
        /*04ec*/ 	.word	0x000038d0
        /*04f0*/ 	.word	0x000000ff
        /*04f4*/ 	.word	0x00000000
        /*04f8*/ 	.short	0x010a
        /*04fa*/ 	.byte	0x05
	.zero		1


	//   ....[63]....
        /*04fc*/ 	.word	0x00003960
        /*0500*/ 	.word	0x000000ff
        /*0504*/ 	.word	0x00000000
        /*0508*/ 	.short	0x010a
        /*050a*/ 	.byte	0x05
	.zero		1


	//   ....[64]....
        /*050c*/ 	.word	0x000039f0
        /*0510*/ 	.word	0x000000ff
        /*0514*/ 	.word	0x00000000
        /*0518*/ 	.short	0x010a
        /*051a*/ 	.byte	0x04
	.zero		1


	//   ....[65]....
        /*051c*/ 	.word	0x00003f50
        /*0520*/ 	.word	0x00000008
        /*0524*/ 	.word	0x00000080
        /*0528*/ 	.short	0x010a
        /*052a*/ 	.byte	0xff
	.zero		1


	//   ....[66]....
        /*052c*/ 	.word	0x000040c0
        /*0530*/ 	.word	0x00000000
        /*0534*/ 	.word	0x00000000
        /*0538*/ 	.short	0x0101
        /*053a*/ 	.byte	0xff
	.zero		1


	//   ....[67]....
        /*053c*/ 	.word	0x000045a0
        /*0540*/ 	.word	0x000000ff
        /*0544*/ 	.word	0x00000078
        /*0548*/ 	.short	0x010a
        /*054a*/ 	.byte	0x15
	.zero		1


	//   ....[68]....
        /*054c*/ 	.word	0x00004730
        /*0550*/ 	.word	0x000000ff
        /*0554*/ 	.word	0x00000050
        /*0558*/ 	.short	0x010a
        /*055a*/ 	.byte	0x15
	.zero		1


	//   ....[69]....
        /*055c*/ 	.word	0x00004880
        /*0560*/ 	.word	0x000000ff
        /*0564*/ 	.word	0x00000030
        /*0568*/ 	.short	0x010b
        /*056a*/ 	.byte	0x15
	.zero		1


	//   ....[70]....
        /*056c*/ 	.word	0x00004890
        /*0570*/ 	.word	0x000000ff
        /*0574*/ 	.word	0x00000000
        /*0578*/ 	.short	0x0101
        /*057a*/ 	.byte	0x32
	.zero		1


	//   ....[71]....
        /*057c*/ 	.word	0x000048a0
        /*0580*/ 	.word	0x000000ff
        /*0584*/ 	.word	0x00000058
        /*0588*/ 	.short	0x010a
        /*058a*/ 	.byte	0x15
	.zero		1


	//   ....[72]....
        /*058c*/ 	.word	0x000049f0
        /*0590*/ 	.word	0x000000ff
        /*0594*/ 	.word	0x00000038
        /*0598*/ 	.short	0x010b
        /*059a*/ 	.byte	0x15
	.zero		1


	//   ....[73]....
        /*059c*/ 	.word	0x00004a00
        /*05a0*/ 	.word	0x000000ff
        /*05a4*/ 	.word	0x00000000
        /*05a8*/ 	.short	0x0101
        /*05aa*/ 	.byte	0x31
	.zero		1


	//   ....[74]....
        /*05ac*/ 	.word	0x00004a10
        /*05b0*/ 	.word	0x000000ff
        /*05b4*/ 	.word	0x00000060
        /*05b8*/ 	.short	0x010a
        /*05ba*/ 	.byte	0x15
	.zero		1


	//   ....[75]....
        /*05bc*/ 	.word	0x00004b70
        /*05c0*/ 	.word	0x000000ff
        /*05c4*/ 	.word	0x00000040
        /*05c8*/ 	.short	0x010b
        /*05ca*/ 	.byte	0x15
	.zero		1


	//   ....[76]....
        /*05cc*/ 	.word	0x00004b80
        /*05d0*/ 	.word	0x000000ff
        /*05d4*/ 	.word	0x00000000
        /*05d8*/ 	.short	0x0101
        /*05da*/ 	.byte	0x30
	.zero		1


	//   ....[77]....
        /*05dc*/ 	.word	0x00004b90
        /*05e0*/ 	.word	0x000000ff
        /*05e4*/ 	.word	0x00000068
        /*05e8*/ 	.short	0x010a
        /*05ea*/ 	.byte	0x15
	.zero		1


	//   ....[78]....
        /*05ec*/ 	.word	0x00004d80
        /*05f0*/ 	.word	0x000000ff
        /*05f4*/ 	.word	0x00000048
        /*05f8*/ 	.short	0x010b
        /*05fa*/ 	.byte	0x15
	.zero		1


	//   ....[79]....
        /*05fc*/ 	.word	0x00004d90
        /*0600*/ 	.word	0x000000ff
        /*0604*/ 	.word	0x00000000
        /*0608*/ 	.short	0x0101
        /*060a*/ 	.byte	0x2b
	.zero		1


	//   ....[80]....
        /*060c*/ 	.word	0x00004dc0
        /*0610*/ 	.word	0x000000ff
        /*0614*/ 	.word	0x00000050
        /*0618*/ 	.short	0x010a
        /*061a*/ 	.byte	0x15
	.zero		1


	//   ....[81]....
        /*061c*/ 	.word	0x00004de0
        /*0620*/ 	.word	0x000000ff
        /*0624*/ 	.word	0x00000058
        /*0628*/ 	.short	0x010a
        /*062a*/ 	.byte	0x15
	.zero		1


	//   ....[82]....
        /*062c*/ 	.word	0x00004e00
        /*0630*/ 	.word	0x000000ff
        /*0634*/ 	.word	0x00000060
        /*0638*/ 	.short	0x010a
        /*063a*/ 	.byte	0x15
	.zero		1


	//   ....[83]....
        /*063c*/ 	.word	0x00004e40
        /*0640*/ 	.word	0x00000000
        /*0644*/ 	.word	0x00000068
        /*0648*/ 	.short	0x010a
        /*064a*/ 	.byte	0xff
	.zero		1


	//   ....[84]....
        /*064c*/ 	.word	0x00005190
        /*0650*/ 	.word	0x00000003
        /*0654*/ 	.word	0x00000080
        /*0658*/ 	.short	0x010a
        /*065a*/ 	.byte	0xff
	.zero		1


	//   ....[85]....
        /*065c*/ 	.word	0x00005310
        /*0660*/ 	.word	0x00000000
        /*0664*/ 	.word	0x00000000
        /*0668*/ 	.short	0x0101
        /*066a*/ 	.byte	0xff
	.zero		1


	//   ....[86]....
        /*066c*/ 	.word	0x00005e60
        /*0670*/ 	.word	0x00000002
        /*0674*/ 	.word	0x00000030
        /*0678*/ 	.short	0x010a
        /*067a*/ 	.byte	0xff
	.zero		1


	//   ....[87]....
        /*067c*/ 	.word	0x00005ed0
        /*0680*/ 	.word	0x00000047
        /*0684*/ 	.word	0x000000a0
        /*0688*/ 	.short	0x010a
        /*068a*/ 	.byte	0xff
	.zero		1


	//   ....[88]....
        /*068c*/ 	.word	0x00005fc0
        /*0690*/ 	.word	0x00000002
        /*0694*/ 	.word	0x00000030
        /*0698*/ 	.short	0x010a
        /*069a*/ 	.byte	0xff
	.zero		1


	//   ....[89]....
        /*069c*/ 	.word	0x000060d0
        /*06a0*/ 	.word	0x00000000
        /*06a4*/ 	.word	0x00000000
        /*06a8*/ 	.short	0x0101
        /*06aa*/ 	.byte	0xff
	.zero		1


	//   ....[90]....
        /*06ac*/ 	.word	0x00006150
        /*06b0*/ 	.word	0x00000047
        /*06b4*/ 	.word	0x000000a0
        /*06b8*/ 	.short	0x010a
        /*06ba*/ 	.byte	0xff
	.zero		1


	//   ....[91]....
        /*06bc*/ 	.word	0x00006ca0
        /*06c0*/ 	.word	0x00000070
        /*06c4*/ 	.word	0x00000030
        /*06c8*/ 	.short	0x010a
        /*06ca*/ 	.byte	0xff
	.zero		1


	//   ....[92]....
        /*06cc*/ 	.word	0x00006d70
        /*06d0*/ 	.word	0x00000070
        /*06d4*/ 	.word	0x00000030
        /*06d8*/ 	.short	0x010a
        /*06da*/ 	.byte	0xff
	.zero		1


	//   ....[93]....
        /*06dc*/ 	.word	0x00006e80
        /*06e0*/ 	.word	0x00000000
        /*06e4*/ 	.word	0x00000000
        /*06e8*/ 	.short	0x0101
        /*06ea*/ 	.byte	0xff
	.zero		1


	//   ....[94]....
        /*06ec*/ 	.word	0x000079f0
        /*06f0*/ 	.word	0x00000070
        /*06f4*/ 	.word	0x00000030
        /*06f8*/ 	.short	0x010a
        /*06fa*/ 	.byte	0xff
	.zero		1


	//   ....[95]....
        /*06fc*/ 	.word	0x00007ac0
        /*0700*/ 	.word	0x00000070
        /*0704*/ 	.word	0x00000030
        /*0708*/ 	.short	0x010a
        /*070a*/ 	.byte	0xff
	.zero		1


	//   ....[96]....
        /*070c*/ 	.word	0x00007bd0
        /*0710*/ 	.word	0x00000000
        /*0714*/ 	.word	0x00000000
        /*0718*/ 	.short	0x0101
        /*071a*/ 	.byte	0xff
	.zero		1


	//   ....[97]....
        /*071c*/ 	.word	0x00008770
        /*0720*/ 	.word	0x00000066
        /*0724*/ 	.word	0x00000030
        /*0728*/ 	.short	0x010a
        /*072a*/ 	.byte	0xff
	.zero		1


	//   ....[98]....
        /*072c*/ 	.word	0x00008840
        /*0730*/ 	.word	0x00000066
        /*0734*/ 	.word	0x00000030
        /*0738*/ 	.short	0x010a
        /*073a*/ 	.byte	0xff
	.zero		1


	//   ....[99]....
        /*073c*/ 	.word	0x00008950
        /*0740*/ 	.word	0x00000000
        /*0744*/ 	.word	0x00000000
        /*0748*/ 	.short	0x0101
        /*074a*/ 	.byte	0xff
	.zero		1


	//   ....[100]....
        /*074c*/ 	.word	0x00008de0
        /*0750*/ 	.word	0x000000ff
        /*0754*/ 	.word	0x00000000
        /*0758*/ 	.short	0x0101
        /*075a*/ 	.byte	0x04
	.zero		1


	//   ....[101]....
        /*075c*/ 	.word	0x000095f0
        /*0760*/ 	.word	0x00000000
        /*0764*/ 	.word	0x000000f0
        /*0768*/ 	.short	0x010a
        /*076a*/ 	.byte	0xff
	.zero		1


	//   ....[102]....
        /*076c*/ 	.word	0x00009650
        /*0770*/ 	.word	0x00000000
        /*0774*/ 	.word	0x00000018
        /*0778*/ 	.short	0x010a
        /*077a*/ 	.byte	0xff
	.zero		1


	//   ....[103]....
        /*077c*/ 	.word	0x000096b0
        /*0780*/ 	.word	0x00000000
        /*0784*/ 	.word	0x00000018
        /*0788*/ 	.short	0x010a
        /*078a*/ 	.byte	0xff
	.zero		1


	//   ....[104]....
        /*078c*/ 	.word	0x00009700
        /*0790*/ 	.word	0x00000003
        /*0794*/ 	.word	0x00000080
        /*0798*/ 	.short	0x010a
        /*079a*/ 	.byte	0xff
	.zero		1


	//   ....[105]....
        /*079c*/ 	.word	0x00009760
        /*07a0*/ 	.word	0x00000000
        /*07a4*/ 	.word	0x00000000
        /*07a8*/ 	.short	0x010a
        /*07aa*/ 	.byte	0xff
	.zero		1


	//   ....[106]....
        /*07ac*/ 	.word	0x000097c0
        /*07b0*/ 	.word	0x00000000
        /*07b4*/ 	.word	0x00000000
        /*07b8*/ 	.short	0x010a
        /*07ba*/ 	.byte	0xff
	.zero		1


	//   ....[107]....
        /*07bc*/ 	.word	0x00009810
        /*07c0*/ 	.word	0x00000002
        /*07c4*/ 	.word	0x000000e0
        /*07c8*/ 	.short	0x010a
        /*07ca*/ 	.byte	0xff
	.zero		1


	//   ....[108]....
        /*07cc*/ 	.word	0x00009870
        /*07d0*/ 	.word	0x00000002
        /*07d4*/ 	.word	0x00000090
        /*07d8*/ 	.short	0x010a
        /*07da*/ 	.byte	0xff
	.zero		1


	//   ....[109]....
        /*07dc*/ 	.word	0x000098c0
        /*07e0*/ 	.word	0x00000002
        /*07e4*/ 	.word	0x00000080
        /*07e8*/ 	.short	0x010a
        /*07ea*/ 	.byte	0xff
	.zero		1


	//   ....[110]....
        /*07ec*/ 	.word	0x00009920
        /*07f0*/ 	.word	0x00000000
        /*07f4*/ 	.word	0x00000090
        /*07f8*/ 	.short	0x010a
        /*07fa*/ 	.byte	0xff
	.zero		1


	//   ....[111]....
        /*07fc*/ 	.word	0x00009970
        /*0800*/ 	.word	0x00000000
        /*0804*/ 	.word	0x00000080
        /*0808*/ 	.short	0x010a
        /*080a*/ 	.byte	0xff
	.zero		1


	//   ....[112]....
        /*080c*/ 	.word	0x000099d0
        /*0810*/ 	.word	0x00000003
        /*0814*/ 	.word	0x000000c0
        /*0818*/ 	.short	0x010a
        /*081a*/ 	.byte	0xff
	.zero		1


	//   ....[113]....
        /*081c*/ 	.word	0x00009a30
        /*0820*/ 	.word	0x00000000
        /*0824*/ 	.word	0x00000000
        /*0828*/ 	.short	0x010a
        /*082a*/ 	.byte	0xff
	.zero		1


	//   ....[114]....
        /*082c*/ 	.word	0x00009a90
        /*0830*/ 	.word	0x00000000
        /*0834*/ 	.word	0x00000000
        /*0838*/ 	.short	0x010a
        /*083a*/ 	.byte	0xff
	.zero		1


	//   ....[115]....
        /*083c*/ 	.word	0x00009af0
        /*0840*/ 	.word	0x00000000
        /*0844*/ 	.word	0x00000000
        /*0848*/ 	.short	0x010a
        /*084a*/ 	.byte	0xff
	.zero		1


	//   ....[116]....
        /*084c*/ 	.word	0x00009b50
        /*0850*/ 	.word	0x00000000
        /*0854*/ 	.word	0x00000000
        /*0858*/ 	.short	0x010a
        /*085a*/ 	.byte	0xff
	.zero		1


	//   ....[117]....
        /*085c*/ 	.word	0x00009bb0
        /*0860*/ 	.word	0x00000000
        /*0864*/ 	.word	0x00000000
        /*0868*/ 	.short	0x010a
        /*086a*/ 	.byte	0xff
	.zero		1


	//   ....[118]....
        /*086c*/ 	.word	0x00009c00
        /*0870*/ 	.word	0x00000008
        /*0874*/ 	.word	0x00000080
        /*0878*/ 	.short	0x010a
        /*087a*/ 	.byte	0xff
	.zero		1


	//   ....[119]....
        /*087c*/ 	.word	0x00009c60
        /*0880*/ 	.word	0x00000000
        /*0884*/ 	.word	0x00000078
        /*0888*/ 	.short	0x010a
        /*088a*/ 	.byte	0xff
	.zero		1


	//   ....[120]....
        /*088c*/ 	.word	0x00009cc0
        /*0890*/ 	.word	0x00000005
        /*0894*/ 	.word	0x00000050
        /*0898*/ 	.short	0x010a
        /*089a*/ 	.byte	0xff
	.zero		1


	//   ....[121]....
        /*089c*/ 	.word	0x00009d20
        /*08a0*/ 	.word	0x00000005
        /*08a4*/ 	.word	0x00000058
        /*08a8*/ 	.short	0x010a
        /*08aa*/ 	.byte	0xff
	.zero		1


	//   ....[122]....
        /*08ac*/ 	.word	0x00009d80
        /*08b0*/ 	.word	0x00000005
        /*08b4*/ 	.word	0x00000060
        /*08b8*/ 	.short	0x010a
        /*08ba*/ 	.byte	0xff
	.zero		1


	//   ....[123]....
        /*08bc*/ 	.word	0x00009de0
        /*08c0*/ 	.word	0x00000005
        /*08c4*/ 	.word	0x00000068
        /*08c8*/ 	.short	0x010a
        /*08ca*/ 	.byte	0xff
	.zero		1


	//   ....[124]....
        /*08cc*/ 	.word	0x00009e40
        /*08d0*/ 	.word	0x00000000
        /*08d4*/ 	.word	0x00000050
        /*08d8*/ 	.short	0x010a
        /*08da*/ 	.byte	0xff
	.zero		1


	//   ....[125]....
        /*08dc*/ 	.word	0x00009ea0
        /*08e0*/ 	.word	0x00000000
        /*08e4*/ 	.word	0x00000058
        /*08e8*/ 	.short	0x010a
        /*08ea*/ 	.byte	0xff
	.zero		1


	//   ....[126]....
        /*08ec*/ 	.word	0x00009f00
        /*08f0*/ 	.word	0x00000000
        /*08f4*/ 	.word	0x00000060
        /*08f8*/ 	.short	0x010a
        /*08fa*/ 	.byte	0xff
	.zero		1


	//   ....[127]....
        /*08fc*/ 	.word	0x00009f50
        /*0900*/ 	.word	0x00000003
        /*0904*/ 	.word	0x00000080
        /*0908*/ 	.short	0x010a
        /*090a*/ 	.byte	0xff
	.zero		1


	//   ....[128]....
        /*090c*/ 	.word	0x00009fa0
        /*0910*/ 	.word	0x00000002
        /*0914*/ 	.word	0x00000030
        /*0918*/ 	.short	0x010a
        /*091a*/ 	.byte	0xff
	.zero		1


	//   ....[129]....
        /*091c*/ 	.word	0x00009ff0
        /*0920*/ 	.word	0x00000047
        /*0924*/ 	.word	0x000000a0
        /*0928*/ 	.short	0x010a
        /*092a*/ 	.byte	0xff
	.zero		1


	//   ....[130]....
        /*092c*/ 	.word	0x0000a040
        /*0930*/ 	.word	0x00000070
        /*0934*/ 	.word	0x00000030
        /*0938*/ 	.short	0x010a
        /*093a*/ 	.byte	0xff
	.zero		1


	//   ....[131]....
        /*093c*/ 	.word	0x0000a090
        /*0940*/ 	.word	0x00000070
        /*0944*/ 	.word	0x00000030
        /*0948*/ 	.short	0x010a
        /*094a*/ 	.byte	0xff
	.zero		1


	//   ....[132]....
        /*094c*/ 	.word	0x0000a0e0
        /*0950*/ 	.word	0x00000066
        /*0954*/ 	.word	0x00000030
        /*0958*/ 	.short	0x010a
        /*095a*/ 	.byte	0xff
	.zero		1


	//----- nvinfo : EIATTR_NUM_MBARRIERS
	.align		4
.L_48:
        /*095c*/ 	.byte	0x03, 0x38
        /*095e*/ 	.short	0x0020


	//----- nvinfo : EIATTR_EXIT_INSTR_OFFSETS
	.align		4
        /*0960*/ 	.byte	0x04, 0x1c
        /*0962*/ 	.short	(.L_50 - .L_49)


	//   ....[0]....
.L_49:
        /*0964*/ 	.word	0x00002840


	//   ....[1]....
        /*0968*/ 	.word	0x00002d50


	//   ....[2]....
        /*096c*/ 	.word	0x00002db0


	//   ....[3]....
        /*0970*/ 	.word	0x00003c50


	//   ....[4]....
        /*0974*/ 	.word	0x00004e70


	//   ....[5]....
        /*0978*/ 	.word	0x00004eb0


	//   ....[6]....
        /*097c*/ 	.word	0x000095e0


	//----- nvinfo : EIATTR_MAX_THREADS
	.align		4
.L_50:
        /*0980*/ 	.byte	0x04, 0x05
        /*0982*/ 	.short	(.L_52 - .L_51)
.L_51:
        /*0984*/ 	.word	0x00000100
        /*0988*/ 	.word	0x00000001
        /*098c*/ 	.word	0x00000001


	//----- nvinfo : EIATTR_CRS_STACK_SIZE
	.align		4
.L_52:
        /*0990*/ 	.byte	0x04, 0x1e
        /*0992*/ 	.short	(.L_54 - .L_53)
.L_53:
        /*0994*/ 	.word	0x00000000


	//----- nvinfo : EIATTR_CBANK_PARAM_SIZE
	.align		4
.L_54:
        /*0998*/ 	.byte	0x03, 0x19
        /*099a*/ 	.short	0x0800


	//----- nvinfo : EIATTR_PARAM_CBANK
	.align		4
        /*099c*/ 	.byte	0x04, 0x0a
        /*099e*/ 	.short	(.L_56 - .L_55)
	.align		4
.L_55:
        /*09a0*/ 	.word	index@(.nv.constant0._ZN7cutlass13device_kernelINS_4gemm6kernel13GemmUniversalIN4cute5tupleIJiiiiEEENS1_10collective13CollectiveMmaINS1_35MainloopSm100TmaUmmaWarpSpecializedILi3ELi2ELi4ENS5_IJNS4_1CILi2EEENSA_ILi1EEESC_EEEEENS5_IJNSA_ILi64EEENSA_ILi256EEESF_EEENS_12float_e4m3_tENS5_IJlSC_lEEESI_SJ_NS4_8TiledMMAINS4_8MMA_AtomIJNS4_10MMA_TraitsINS4_19SM100_MMA_F8F6F4_SSEJSI_SI_fSF_SG_NS4_17integral_constantINS4_4UMMA5MajorELSQ_0EEESR_NSO_INSP_7ScaleInELSS_0EEEST_EEEEEENS4_6LayoutINS5_IJSC_SC_SC_EEENS5_IJNSA_ILi0EEESY_SY_EEEEENS5_IJNS4_10UnderscoreES11_S11_EEEEENS4_13SM90_TMA_LOADENS4_14ComposedLayoutINS4_7SwizzleILi2ELi4ELi3EEENS4_18smem_ptr_flag_bitsILi8EEENSW_INS5_IJNSA_ILi8EEESF_EEENS5_IJSF_SC_EEEEEEEvNS4_8identityENS4_23SM90_TMA_LOAD_MULTICASTES1E_vS1F_EENS_8epilogue10collective18CollectiveEpilogueINS1I_23Sm100TmaWarpSpecializedILi4ELi2ELi32ELb0ELb0EEEJSH_NS5_IJNSW_ISF_SC_EES1N_EEESI_SJ_SI_SJ_NS1I_6fusion15FusionCallbacksIS1M_NS1P_17LinearCombinationISI_fSI_fLNS_15FloatRoundStyleE2EEESH_S1O_JEEENS4_5SM1004TMEM4LOAD26SM100_TMEM_LOAD_16dp32b32xES14_S1E_NS4_39AutoVectorizingCopyWithAssumedAlignmentILi128EEENS4_14SM90_TMA_STOREES1E_S20_S20_EEEvvEEEEvNT_6ParamsE)
        /*09a4*/ 	.short	0x0380
        /*09a6*/ 	.short	0x0800


	//----- nvinfo : EIATTR_SW_WAR
	.align		4
.L_56:
        /*09a8*/ 	.byte	0x04, 0x36
        /*09aa*/ 	.short	(.L_58 - .L_57)
.L_57:
        /*09ac*/ 	.word	0x00000008
.L_58:


//--------------------- .nv.callgraph             --------------------------
	.section	.nv.callgraph,"",@"SHT_CUDA_CALLGRAPH"
	.align	4
	.sectionentsize	8
	.align		4
        /*0000*/ 	.word	0x00000000
	.align		4
        /*0004*/ 	.word	0xffffffff
	.align		4
        /*0008*/ 	.word	index@(_ZN7cutlass13device_kernelINS_4gemm6kernel13GemmUniversalIN4cute5tupleIJiiiiEEENS1_10collective13CollectiveMmaINS1_35MainloopSm100TmaUmmaWarpSpecializedILi3ELi2ELi4ENS5_IJNS4_1CILi2EEENSA_ILi1EEESC_EEEEENS5_IJNSA_ILi64EEENSA_ILi256EEESF_EEENS_12float_e4m3_tENS5_IJlSC_lEEESI_SJ_NS4_8TiledMMAINS4_8MMA_AtomIJNS4_10MMA_TraitsINS4_19SM100_MMA_F8F6F4_SSEJSI_SI_fSF_SG_NS4_17integral_constantINS4_4UMMA5MajorELSQ_0EEESR_NSO_INSP_7ScaleInELSS_0EEEST_EEEEEENS4_6LayoutINS5_IJSC_SC_SC_EEENS5_IJNSA_ILi0EEESY_SY_EEEEENS5_IJNS4_10UnderscoreES11_S11_EEEEENS4_13SM90_TMA_LOADENS4_14ComposedLayoutINS4_7SwizzleILi2ELi4ELi3EEENS4_18smem_ptr_flag_bitsILi8EEENSW_INS5_IJNSA_ILi8EEESF_EEENS5_IJSF_SC_EEEEEEEvNS4_8identityENS4_23SM90_TMA_LOAD_MULTICASTES1E_vS1F_EENS_8epilogue10collective18CollectiveEpilogueINS1I_23Sm100TmaWarpSpecializedILi4ELi2ELi32ELb0ELb0EEEJSH_NS5_IJNSW_ISF_SC_EES1N_EEESI_SJ_SI_SJ_NS1I_6fusion15FusionCallbacksIS1M_NS1P_17LinearCombinationISI_fSI_fLNS_15FloatRoundStyleE2EEESH_S1O_JEEENS4_5SM1004TMEM4LOAD26SM100_TMEM_LOAD_16dp32b32xES14_S1E_NS4_39AutoVectorizingCopyWithAssumedAlignmentILi128EEENS4_14SM90_TMA_STOREES1E_S20_S20_EEEvvEEEEvNT_6ParamsE)
	.align		4
        /*000c*/ 	.word	index@(__assertfail)
	.align		4
        /*0010*/ 	.word	0x00000000
	.align		4
        /*0014*/ 	.word	0xfffffffe
	.align		4
        /*0018*/ 	.word	0x00000000
	.align		4
        /*001c*/ 	.word	0xfffffffd
	.align		4
        /*0020*/ 	.word	0x00000000
	.align		4
        /*0024*/ 	.word	0xfffffffc


//--------------------- .nv.constant4             --------------------------
	.section	.nv.constant4,"a",@progbits
	.align	8
	.align		8
.nv.constant4:
        /*0000*/ 	.dword	__assertfail
	.align		8
        /*0008*/ 	.dword	__unnamed_1
	.align		8
        /*0010*/ 	.dword	__unnamed_2
	.align		8
        /*0018*/ 	.dword	__unnamed_3
	.align		8
        /*0020*/ 	.dword	_ZN39_INTERNAL_64b17d96_4_k_cu_247e9691_85424cuda3std3__45__cpo5beginE
	.align		8
        /*0028*/ 	.dword	_ZN39_INTERNAL_64b17d96_4_k_cu_247e9691_85424cuda3std3__45__cpo3endE
	.align		8
        /*0030*/ 	.dword	_ZN39_INTERNAL_64b17d96_4_k_cu_247e9691_85424cuda3std3__45__cpo6cbeginE
	.align		8
        /*0038*/ 	.dword	_ZN39_INTERNAL_64b17d96_4_k_cu_247e9691_85424cuda3std3__45__cpo4cendE
	.align		8
        /*0040*/ 	.dword	_ZN39_INTERNAL_64b17d96_4_k_cu_247e9691_85424cuda3std3__441_GLOBAL__N__64b17d96_4_k_cu_247e9691_85426ignoreE
	.align		8
        /*0048*/ 	.dword	_ZN39_INTERNAL_64b17d96_4_k_cu_247e9691_85424cuda3std3__419piecewise_constructE
	.align		8
        /*0050*/ 	.dword	_ZN39_INTERNAL_64b17d96_4_k_cu_247e9691_85424cuda3std3__48in_placeE
	.align		8
        /*0058*/ 	.dword	_ZN39_INTERNAL_64b17d96_4_k_cu_247e9691_85424cuda3std6ranges3__45__cpo4swapE
	.align		8
        /*0060*/ 	.dword	_ZN39_INTERNAL_64b17d96_4_k_cu_247e9691_85424cuda3std6ranges3__45__cpo9iter_moveE
	.align		8
        /*0068*/ 	.dword	_ZN39_INTERNAL_64b17d96_4_k_cu_247e9691_85424cute7productE
	.align		8
        /*0070*/ 	.dword	_ZN39_INTERNAL_64b17d96_4_k_cu_247e9691_85424cute1_E
	.align		8
        /*0078*/ 	.dword	$str$25
	.align		8
        /*0080*/ 	.dword	$str$26
	.align		8
        /*0088*/ 	.dword	$str$27
	.align		8
        /*0090*/ 	.dword	$str$28


//--------------------- .text._ZN7cutlass13device_kernelINS_4gemm6kernel13GemmUniversalIN4cute5tupleIJiiiiEEENS1_10collective13CollectiveMmaINS1_35MainloopSm100TmaUmmaWarpSpecializedILi3ELi2ELi4ENS5_IJNS4_1CILi2EEENSA_ILi1EEESC_EEEEENS5_IJNSA_ILi64EEENSA_ILi256EEESF_EEENS_12float_e4m3_tENS5_IJlSC_lEEESI_SJ_NS4_8TiledMMAINS4_8MMA_AtomIJNS4_10MMA_TraitsINS4_19SM100_MMA_F8F6F4_SSEJSI_SI_fSF_SG_NS4_17integral_constantINS4_4UMMA5MajorELSQ_0EEESR_NSO_INSP_7ScaleInELSS_0EEEST_EEEEEENS4_6LayoutINS5_IJSC_SC_SC_EEENS5_IJNSA_ILi0EEESY_SY_EEEEENS5_IJNS4_10UnderscoreES11_S11_EEEEENS4_13SM90_TMA_LOADENS4_14ComposedLayoutINS4_7SwizzleILi2ELi4ELi3EEENS4_18smem_ptr_flag_bitsILi8EEENSW_INS5_IJNSA_ILi8EEESF_EEENS5_IJSF_SC_EEEEEEEvNS4_8identityENS4_23SM90_TMA_LOAD_MULTICASTES1E_vS1F_EENS_8epilogue10collective18CollectiveEpilogueINS1I_23Sm100TmaWarpSpecializedILi4ELi2ELi32ELb0ELb0EEEJSH_NS5_IJNSW_ISF_SC_EES1N_EEESI_SJ_SI_SJ_NS1I_6fusion15FusionCallbacksIS1M_NS1P_17LinearCombinationISI_fSI_fLNS_15FloatRoundStyleE2EEESH_S1O_JEEENS4_5SM1004TMEM4LOAD26SM100_TMEM_LOAD_16dp32b32xES14_S1E_NS4_39AutoVectorizingCopyWithAssumedAlignmentILi128EEENS4_14SM90_TMA_STOREES1E_S20_S20_EEEvvEEEEvNT_6ParamsE --------------------------
	.section	.text._ZN7cutlass13device_kernelINS_4gemm6kernel13GemmUniversalIN4cute5tupleIJiiiiEEENS1_10collective13CollectiveMmaINS1_35MainloopSm100TmaUmmaWarpSpecializedILi3ELi2ELi4ENS5_IJNS4_1CILi2EEENSA_ILi1EEESC_EEEEENS5_IJNSA_ILi64EEENSA_ILi256EEESF_EEENS_12float_e4m3_tENS5_IJlSC_lEEESI_SJ_NS4_8TiledMMAINS4_8MMA_AtomIJNS4_10MMA_TraitsINS4_19SM100_MMA_F8F6F4_SSEJSI_SI_fSF_SG_NS4_17integral_constantINS4_4UMMA5MajorELSQ_0EEESR_NSO_INSP_7ScaleInELSS_0EEEST_EEEEEENS4_6LayoutINS5_IJSC_SC_SC_EEENS5_IJNSA_ILi0EEESY_SY_EEEEENS5_IJNS4_10UnderscoreES11_S11_EEEEENS4_13SM90_TMA_LOADENS4_14ComposedLayoutINS4_7SwizzleILi2ELi4ELi3EEENS4_18smem_ptr_flag_bitsILi8EEENSW_INS5_IJNSA_ILi8EEESF_EEENS5_IJSF_SC_EEEEEEEvNS4_8identityENS4_23SM90_TMA_LOAD_MULTICASTES1E_vS1F_EENS_8epilogue10collective18CollectiveEpilogueINS1I_23Sm100TmaWarpSpecializedILi4ELi2ELi32ELb0ELb0EEEJSH_NS5_IJNSW_ISF_SC_EES1N_EEESI_SJ_SI_SJ_NS1I_6fusion15FusionCallbacksIS1M_NS1P_17LinearCombinationISI_fSI_fLNS_15FloatRoundStyleE2EEESH_S1O_JEEENS4_5SM1004TMEM4LOAD26SM100_TMEM_LOAD_16dp32b32xES14_S1E_NS4_39AutoVectorizingCopyWithAssumedAlignmentILi128EEENS4_14SM90_TMA_STOREES1E_S20_S20_EEEvvEEEEvNT_6ParamsE,"ax",@progbits
	.align	128
.text._ZN7cutlass13device_kernelINS_4gemm6kernel13GemmUniversalIN4cute5tupleIJiiiiEEENS1_10collective13CollectiveMmaINS1_35MainloopSm100TmaUmmaWarpSpecializedILi3ELi2ELi4ENS5_IJNS4_1CILi2EEENSA_ILi1EEESC_EEEEENS5_IJNSA_ILi64EEENSA_ILi256EEESF_EEENS_12float_e4m3_tENS5_IJlSC_lEEESI_SJ_NS4_8TiledMMAINS4_8MMA_AtomIJNS4_10MMA_TraitsINS4_19SM100_MMA_F8F6F4_SSEJSI_SI_fSF_SG_NS4_17integral_constantINS4_4UMMA5MajorELSQ_0EEESR_NSO_INSP_7ScaleInELSS_0EEEST_EEEEEENS4_6LayoutINS5_IJSC_SC_SC_EEENS5_IJNSA_ILi0EEESY_SY_EEEEENS5_IJNS4_10UnderscoreES11_S11_EEEEENS4_13SM90_TMA_LOADENS4_14ComposedLayoutINS4_7SwizzleILi2ELi4ELi3EEENS4_18smem_ptr_flag_bitsILi8EEENSW_INS5_IJNSA_ILi8EEESF_EEENS5_IJSF_SC_EEEEEEEvNS4_8identityENS4_23SM90_TMA_LOAD_MULTICASTES1E_vS1F_EENS_8epilogue10collective18CollectiveEpilogueINS1I_23Sm100TmaWarpSpecializedILi4ELi2ELi32ELb0ELb0EEEJSH_NS5_IJNSW_ISF_SC_EES1N_EEESI_SJ_SI_SJ_NS1I_6fusion15FusionCallbacksIS1M_NS1P_17LinearCombinationISI_fSI_fLNS_15FloatRoundStyleE2EEESH_S1O_JEEENS4_5SM1004TMEM4LOAD26SM100_TMEM_LOAD_16dp32b32xES14_S1E_NS4_39AutoVectorizingCopyWithAssumedAlignmentILi128EEENS4_14SM90_TMA_STOREES1E_S20_S20_EEEvvEEEEvNT_6ParamsE:
        .type           _ZN7cutlass13device_kernelINS_4gemm6kernel13GemmUniversalIN4cute5tupleIJiiiiEEENS1_10collective13CollectiveMmaINS1_35MainloopSm100TmaUmmaWarpSpecializedILi3ELi2ELi4ENS5_IJNS4_1CILi2EEENSA_ILi1EEESC_EEEEENS5_IJNSA_ILi64EEENSA_ILi256EEESF_EEENS_12float_e4m3_tENS5_IJlSC_lEEESI_SJ_NS4_8TiledMMAINS4_8MMA_AtomIJNS4_10MMA_TraitsINS4_19SM100_MMA_F8F6F4_SSEJSI_SI_fSF_SG_NS4_17integral_constantINS4_4UMMA5MajorELSQ_0EEESR_NSO_INSP_7ScaleInELSS_0EEEST_EEEEEENS4_6LayoutINS5_IJSC_SC_SC_EEENS5_IJNSA_ILi0EEESY_SY_EEEEENS5_IJNS4_10UnderscoreES11_S11_EEEEENS4_13SM90_TMA_LOADENS4_14ComposedLayoutINS4_7SwizzleILi2ELi4ELi3EEENS4_18smem_ptr_flag_bitsILi8EEENSW_INS5_IJNSA_ILi8EEESF_EEENS5_IJSF_SC_EEEEEEEvNS4_8identityENS4_23SM90_TMA_LOAD_MULTICASTES1E_vS1F_EENS_8epilogue10collective18CollectiveEpilogueINS1I_23Sm100TmaWarpSpecializedILi4ELi2ELi32ELb0ELb0EEEJSH_NS5_IJNSW_ISF_SC_EES1N_EEESI_SJ_SI_SJ_NS1I_6fusion15FusionCallbacksIS1M_NS1P_17LinearCombinationISI_fSI_fLNS_15FloatRoundStyleE2EEESH_S1O_JEEENS4_5SM1004TMEM4LOAD26SM100_TMEM_LOAD_16dp32b32xES14_S1E_NS4_39AutoVectorizingCopyWithAssumedAlignmentILi128EEENS4_14SM90_TMA_STOREES1E_S20_S20_EEEvvEEEEvNT_6ParamsE,@function
        .size           _ZN7cutlass13device_kernelINS_4gemm6kernel13GemmUniversalIN4cute5tupleIJiiiiEEENS1_10collective13CollectiveMmaINS1_35MainloopSm100TmaUmmaWarpSpecializedILi3ELi2ELi4ENS5_IJNS4_1CILi2EEENSA_ILi1EEESC_EEEEENS5_IJNSA_ILi64EEENSA_ILi256EEESF_EEENS_12float_e4m3_tENS5_IJlSC_lEEESI_SJ_NS4_8TiledMMAINS4_8MMA_AtomIJNS4_10MMA_TraitsINS4_19SM100_MMA_F8F6F4_SSEJSI_SI_fSF_SG_NS4_17integral_constantINS4_4UMMA5MajorELSQ_0EEESR_NSO_INSP_7ScaleInELSS_0EEEST_EEEEEENS4_6LayoutINS5_IJSC_SC_SC_EEENS5_IJNSA_ILi0EEESY_SY_EEEEENS5_IJNS4_10UnderscoreES11_S11_EEEEENS4_13SM90_TMA_LOADENS4_14ComposedLayoutINS4_7SwizzleILi2ELi4ELi3EEENS4_18smem_ptr_flag_bitsILi8EEENSW_INS5_IJNSA_ILi8EEESF_EEENS5_IJSF_SC_EEEEEEEvNS4_8identityENS4_23SM90_TMA_LOAD_MULTICASTES1E_vS1F_EENS_8epilogue10collective18CollectiveEpilogueINS1I_23Sm100TmaWarpSpecializedILi4ELi2ELi32ELb0ELb0EEEJSH_NS5_IJNSW_ISF_SC_EES1N_EEESI_SJ_SI_SJ_NS1I_6fusion15FusionCallbacksIS1M_NS1P_17LinearCombinationISI_fSI_fLNS_15FloatRoundStyleE2EEESH_S1O_JEEENS4_5SM1004TMEM4LOAD26SM100_TMEM_LOAD_16dp32b32xES14_S1E_NS4_39AutoVectorizingCopyWithAssumedAlignmentILi128EEENS4_14SM90_TMA_STOREES1E_S20_S20_EEEvvEEEEvNT_6ParamsE,(.L_x_174 - _ZN7cutlass13device_kernelINS_4gemm6kernel13GemmUniversalIN4cute5tupleIJiiiiEEENS1_10collective13CollectiveMmaINS1_35MainloopSm100TmaUmmaWarpSpecializedILi3ELi2ELi4ENS5_IJNS4_1CILi2EEENSA_ILi1EEESC_EEEEENS5_IJNSA_ILi64EEENSA_ILi256EEESF_EEENS_12float_e4m3_tENS5_IJlSC_lEEESI_SJ_NS4_8TiledMMAINS4_8MMA_AtomIJNS4_10MMA_TraitsINS4_19SM100_MMA_F8F6F4_SSEJSI_SI_fSF_SG_NS4_17integral_constantINS4_4UMMA5MajorELSQ_0EEESR_NSO_INSP_7ScaleInELSS_0EEEST_EEEEEENS4_6LayoutINS5_IJSC_SC_SC_EEENS5_IJNSA_ILi0EEESY_SY_EEEEENS5_IJNS4_10UnderscoreES11_S11_EEEEENS4_13SM90_TMA_LOADENS4_14ComposedLayoutINS4_7SwizzleILi2ELi4ELi3EEENS4_18smem_ptr_flag_bitsILi8EEENSW_INS5_IJNSA_ILi8EEESF_EEENS5_IJSF_SC_EEEEEEEvNS4_8identityENS4_23SM90_TMA_LOAD_MULTICASTES1E_vS1F_EENS_8epilogue10collective18CollectiveEpilogueINS1I_23Sm100TmaWarpSpecializedILi4ELi2ELi32ELb0ELb0EEEJSH_NS5_IJNSW_ISF_SC_EES1N_EEESI_SJ_SI_SJ_NS1I_6fusion15FusionCallbacksIS1M_NS1P_17LinearCombinationISI_fSI_fLNS_15FloatRoundStyleE2EEESH_S1O_JEEENS4_5SM1004TMEM4LOAD26SM100_TMEM_LOAD_16dp32b32xES14_S1E_NS4_39AutoVectorizingCopyWithAssumedAlignmentILi128EEENS4_14SM90_TMA_STOREES1E_S20_S20_EEEvvEEEEvNT_6ParamsE)
        .other          _ZN7cutlass13device_kernelINS_4gemm6kernel13GemmUniversalIN4cute5tupleIJiiiiEEENS1_10collective13CollectiveMmaINS1_35MainloopSm100TmaUmmaWarpSpecializedILi3ELi2ELi4ENS5_IJNS4_1CILi2EEENSA_ILi1EEESC_EEEEENS5_IJNSA_ILi64EEENSA_ILi256EEESF_EEENS_12float_e4m3_tENS5_IJlSC_lEEESI_SJ_NS4_8TiledMMAINS4_8MMA_AtomIJNS4_10MMA_TraitsINS4_19SM100_MMA_F8F6F4_SSEJSI_SI_fSF_SG_NS4_17integral_constantINS4_4UMMA5MajorELSQ_0EEESR_NSO_INSP_7ScaleInELSS_0EEEST_EEEEEENS4_6LayoutINS5_IJSC_SC_SC_EEENS5_IJNSA_ILi0EEESY_SY_EEEEENS5_IJNS4_10UnderscoreES11_S11_EEEEENS4_13SM90_TMA_LOADENS4_14ComposedLayoutINS4_7SwizzleILi2ELi4ELi3EEENS4_18smem_ptr_flag_bitsILi8EEENSW_INS5_IJNSA_ILi8EEESF_EEENS5_IJSF_SC_EEEEEEEvNS4_8identityENS4_23SM90_TMA_LOAD_MULTICASTES1E_vS1F_EENS_8epilogue10collective18CollectiveEpilogueINS1I_23Sm100TmaWarpSpecializedILi4ELi2ELi32ELb0ELb0EEEJSH_NS5_IJNSW_ISF_SC_EES1N_EEESI_SJ_SI_SJ_NS1I_6fusion15FusionCallbacksIS1M_NS1P_17LinearCombinationISI_fSI_fLNS_15FloatRoundStyleE2EEESH_S1O_JEEENS4_5SM1004TMEM4LOAD26SM100_TMEM_LOAD_16dp32b32xES14_S1E_NS4_39AutoVectorizingCopyWithAssumedAlignmentILi128EEENS4_14SM90_TMA_STOREES1E_S20_S20_EEEvvEEEEvNT_6ParamsE,@"STO_CUDA_ENTRY STV_DEFAULT"
_ZN7cutlass13device_kernelINS_4gemm6kernel13GemmUniversalIN4cute5tupleIJiiiiEEENS1_10collective13CollectiveMmaINS1_35MainloopSm100TmaUmmaWarpSpecializedILi3ELi2ELi4ENS5_IJNS4_1CILi2EEENSA_ILi1EEESC_EEEEENS5_IJNSA_ILi64EEENSA_ILi256EEESF_EEENS_12float_e4m3_tENS5_IJlSC_lEEESI_SJ_NS4_8TiledMMAINS4_8MMA_AtomIJNS4_10MMA_TraitsINS4_19SM100_MMA_F8F6F4_SSEJSI_SI_fSF_SG_NS4_17integral_constantINS4_4UMMA5MajorELSQ_0EEESR_NSO_INSP_7ScaleInELSS_0EEEST_EEEEEENS4_6LayoutINS5_IJSC_SC_SC_EEENS5_IJNSA_ILi0EEESY_SY_EEEEENS5_IJNS4_10UnderscoreES11_S11_EEEEENS4_13SM90_TMA_LOADENS4_14ComposedLayoutINS4_7SwizzleILi2ELi4ELi3EEENS4_18smem_ptr_flag_bitsILi8EEENSW_INS5_IJNSA_ILi8EEESF_EEENS5_IJSF_SC_EEEEEEEvNS4_8identityENS4_23SM90_TMA_LOAD_MULTICASTES1E_vS1F_EENS_8epilogue10collective18CollectiveEpilogueINS1I_23Sm100TmaWarpSpecializedILi4ELi2ELi32ELb0ELb0EEEJSH_NS5_IJNSW_ISF_SC_EES1N_EEESI_SJ_SI_SJ_NS1I_6fusion15FusionCallbacksIS1M_NS1P_17LinearCombinationISI_fSI_fLNS_15FloatRoundStyleE2EEESH_S1O_JEEENS4_5SM1004TMEM4LOAD26SM100_TMEM_LOAD_16dp32b32xES14_S1E_NS4_39AutoVectorizingCopyWithAssumedAlignmentILi128EEENS4_14SM90_TMA_STOREES1E_S20_S20_EEEvvEEEEvNT_6ParamsE:
[----:B------:R-:W1:Y:S01]  /*0000*/  LDC R1, c[0x0][0x37c] ;  /* 0x0000df00ff017b82 */ /* 0x000e620000000800 */
[----:B------:R-:W2:Y:S01]  /*0010*/  S2R R95, SR_TID.X ;  /* 0x00000000005f7919 */ /* 0x000ea20000002100 */
[----:B------:R-:W3:Y:S01]  /*0020*/  LDCU.64 UR8, c[0x0][0x890] ;  /* 0x00011200ff0877ac */ /* 0x000ee20008000a00 */
[----:B------:R-:W-:Y:S02]  /*0030*/  PRMT R85, RZ, 0x7610, R85 ;  /* 0x00007610ff557816 */ /* 0x000fe40000000055 */
[----:B------:R-:W-:Y:S01]  /*0040*/  ELECT P3, URZ, PT ;  /* 0x0000000000ff782f */ /* 0x000fe20003860000 */
[----:B---3--:R-:W-:-:S04]  /*0050*/  UISETP.NE.U32.AND UP0, UPT, UR8, URZ, UPT ;  /* 0x000000ff0800728c */ /* 0x008fc8000bf05070 */
[----:B------:R-:W-:Y:S01]  /*0060*/  UISETP.NE.AND.EX UP0, UPT, UR9, URZ, UPT, UP0 ;  /* 0x000000ff0900728c */ /* 0x000fe2000bf05300 */
[----:B--2---:R-:W-:-:S05]  /*0070*/  SHF.R.U32.HI R86, RZ, 0x5, R95 ;  /* 0x00000005ff567819 */ /* 0x004fca000001165f */
[----:B------:R-:W2:Y:S02]  /*0080*/  SHFL.IDX PT, R0, R86, RZ, 0x1f ;  /* 0x00001fff56007589 */ /* 0x000ea400000e0000 */
[----:B--2---:R-:W-:Y:S01]  /*0090*/  R2UR UR18, R0 ;  /* 0x00000000001272ca */ /* 0x004fe200000e0000 */
[----:B-1----:R-:W-:-:S14]  /*00a0*/  BRA.U UP0, `(.L_x_0) ;  /* 0x0000000100307547 */ /* 0x002fdc000b800000 */
[----:B------:R-:W1:Y:S02]  /*00b0*/  LDCU.64 UR4, c[0x0][0x888] ;  /* 0x00011100ff0477ac */ /* 0x000e640008000a00 */
[----:B-1----:R-:W-:-:S04]  /*00c0*/  UISETP.NE.U32.AND UP0, UPT, UR4, URZ, UPT ;  /* 0x000000ff0400728c */ /* 0x002fc8000bf05070 */
[----:B------:R-:W-:-:S09]  /*00d0*/  UISETP.NE.AND.EX UP0, UPT, UR5, URZ, UPT, UP0 ;  /* 0x000000ff0500728c */ /* 0x000fd2000bf05300 */
[----:B------:R-:W-:Y:S05]  /*00e0*/  BRA.U !UP0, `(.L_x_1) ;  /* 0x0000000108147547 */ /* 0x000fea000b800000 */
[----:B------:R-:W1:Y:S01]  /*00f0*/  LDC.64 R2, c[0x0][0x888] ;  /* 0x00022200ff027b82 */ /* 0x000e620000000a00 */
[----:B------:R-:W1:Y:S02]  /*0100*/  LDCU.64 UR4, c[0x0][0x358] ;  /* 0x00006b00ff0477ac */ /* 0x000e640008000a00 */
[----:B-1----:R1:W5:Y:S01]  /*0110*/  LDG.E R41, desc[UR4][R2.64] ;  /* 0x0000000402297981 */ /* 0x002362000c1e1900 */
[----:B------:R-:W-:Y:S01]  /*0120*/  HFMA2 R85, -RZ, RZ, 0, 5.9604644775390625e-08 ;  /* 0x00000001ff557431 */ /* 0x000fe200000001ff */
[----:B------:R-:W-:Y:S05]  /*0130*/  BRA `(.L_x_0) ;  /* 0x00000000000c7947 */ /* 0x000fea0003800000 */
.L_x_1:
[----:B------:R-:W1:Y:S01]  /*0140*/  LDCU UR4, c[0x0][0x880] ;  /* 0x00011000ff0477ac */ /* 0x000e620008000800 */
[----:B------:R-:W-:Y:S01]  /*0150*/  HFMA2 R85, -RZ, RZ, 0, 5.9604644775390625e-08 ;  /* 0x00000001ff557431 */ /* 0x000fe200000001ff */
[----:B-1----:R-:W-:-:S07]  /*0160*/  MOV R41, UR4 ;  /* 0x0000000400297c02 */ /* 0x002fce0008000f00 */
.L_x_0:
[----:B------:R-:W2:Y:S02]  /*0170*/  LDCU.64 UR4, c[0x0][0x8b0] ;  /* 0x00011600ff0477ac */ /* 0x000ea40008000a00 */
[----:B--2---:R-:W-:-:S04]  /*0180*/  UISETP.NE.U32.AND UP0, UPT, UR4, URZ, UPT ;  /* 0x000000ff0400728c */ /* 0x004fc8000bf05070 */
[----:B------:R-:W-:-:S09]  /*0190*/  UISETP.NE.AND.EX UP0, UPT, UR5, URZ, UPT, UP0 ;  /* 0x000000ff0500728c */ /* 0x000fd2000bf05300 */
[----:B------:R-:W-:Y:S05]  /*01a0*/  BRA.U UP0, `(.L_x_2) ;  /* 0x0000000100287547 */ /* 0x000fea000b800000 */
[----:B------:R-:W2:Y:S02]  /*01b0*/  LDCU.64 UR4, c[0x0][0x8a8] ;  /* 0x00011500ff0477ac */ /* 0x000ea40008000a00 */
[----:B--2---:R-:W-:-:S04]  /*01c0*/  UISETP.NE.U32.AND UP0, UPT, UR4, URZ, UPT ;  /* 0x000000ff0400728c */ /* 0x004fc8000bf05070 */
[----:B------:R-:W-:-:S09]  /*01d0*/  UISETP.NE.AND.EX UP0, UPT, UR5, URZ, UPT, UP0 ;  /* 0x000000ff0500728c */ /* 0x000fd2000bf05300 */
[----:B------:R-:W-:Y:S05]  /*01e0*/  BRA.U !UP0, `(.L_x_3) ;  /* 0x0000000108107547 */ /* 0x000fea000b800000 */
[----:B------:R-:W2:Y:S01]  /*01f0*/  LDC.64 R38, c[0x0][0x8a8] ;  /* 0x00022a00ff267b82 */ /* 0x000ea20000000a00 */
[----:B------:R-:W2:Y:S02]  /*0200*/  LDCU.64 UR4, c[0x0][0x358] ;  /* 0x00006b00ff0477ac */ /* 0x000ea40008000a00 */
[----:B--2---:R2:W5:Y:S01]  /*0210*/  LDG.E R38, desc[UR4][R38.64] ;  /* 0x0000000426267981 */ /* 0x004562000c1e1900 */
[----:B------:R-:W-:Y:S05]  /*0220*/  BRA `(.L_x_2) ;  /* 0x0000000000087947 */ /* 0x000fea0003800000 */
.L_x_3:
[----:B------:R-:W2:Y:S02]  /*0230*/  LDCU UR4, c[0x0][0x8a0] ;  /* 0x00011400ff0477ac */ /* 0x000ea40008000800 */
[----:B--2---:R-:W-:Y:S02]  /*0240*/  MOV R38, UR4 ;  /* 0x0000000400267c02 */ /* 0x004fe40008000f00 */
.L_x_2:
[----:B------:R-:W-:Y:S01]  /*0250*/  IMAD.U32 R0, RZ, RZ, UR18 ;  /* 0x00000012ff007e24 */ /* 0x000fe2000f8e00ff */
[----:B------:R-:W-:Y:S04]  /*0260*/  BSSY.RECONVERGENT B0, `(.L_x_4) ;  /* 0x000000c000007945 */ /* 0x000fe80003800200 */
[C---:B------:R-:W-:Y:S02]  /*0270*/  ISETP.NE.OR P1, PT, R0.reuse, 0x1, !P3 ;  /* 0x000000010000780c */ /* 0x040fe40005f25670 */
[----:B------:R-:W-:-:S11]  /*0280*/  ISETP.NE.OR P0, PT, R0, 0x3, !P3 ;  /* 0x000000030000780c */ /* 0x000fd60005f05670 */
[----:B------:R-:W-:Y:S05]  /*0290*/  @P1 BRA `(.L_x_5) ;  /* 0x0000000000201947 */ /* 0x000fea0003800000 */
[----:B------:R-:W3:Y:S02]  /*02a0*/  LDCU.64 UR4, c[0x0][0x348] ;  /* 0x00006900ff0477ac */ /* 0x000ee40008000a00 */
[----:B---3--:R-:W-:Y:S02]  /*02b0*/  UIADD3 UR6, UP1, UPT, UR4, 0x80, URZ ;  /* 0x0000008004067890 */ /* 0x008fe4000ff3e0ff */
[----:B------:R-:W-:Y:S02]  /*02c0*/  UIADD3 UR4, UP0, UPT, UR4, 0x180, URZ ;  /* 0x0000018004047890 */ /* 0x000fe4000ff1e0ff */
[----:B------:R-:W-:Y:S02]  /*02d0*/  UIADD3.X UR7, UPT, UPT, URZ, UR5, URZ, UP1, !UPT ;  /* 0x00000005ff077290 */ /* 0x000fe40008ffe4ff */
[----:B------:R-:W-:-:S07]  /*02e0*/  UIADD3.X UR5, UPT, UPT, URZ, UR5, URZ, UP0, !UPT ;  /* 0x00000005ff057290 */ /* 0x000fce00087fe4ff */
[----:B------:R3:W-:Y:S02]  /*02f0*/  UTMACCTL.PF [UR6] ;  /* 0x00000000060079b9 */ /* 0x0007e40008040000 */
[----:B------:R3:W-:Y:S02]  /*0300*/  UTMACCTL.PF [UR4] ;  /* 0x00000000040079b9 */ /* 0x0007e40008040000 */
[----:B---3--:R-:W-:Y:S01]  /*0310*/  NOP ;  /* 0x0000000000007918 */ /* 0x008fe20000000000 */
.L_x_5:
[----:B------:R-:W-:Y:S05]  /*0320*/  BSYNC.RECONVERGENT B0 ;  /* 0x0000000000007941 */ /* 0x000fea0003800200 */
.L_x_4:
[----:B------:R-:W-:Y:S04]  /*0330*/  BSSY.RECONVERGENT B0, `(.L_x_6) ;  /* 0x000000a000007945 */ /* 0x000fe80003800200 */
        /* <DEDUP_REMOVED lines=9> */
.L_x_7:
[----:B------:R-:W-:Y:S05]  /*03d0*/  BSYNC.RECONVERGENT B0 ;  /* 0x0000000000007941 */ /* 0x000fea0003800200 */
.L_x_6:
[----:B------:R-:W3:Y:S01]  /*03e0*/  LDCU.64 UR4, c[0x0][0x888] ;  /* 0x00011100ff0477ac */ /* 0x000ee20008000a00 */
[----:B------:R-:W-:Y:S02]  /*03f0*/  UISETP.EQ.U32.AND UP2, UPT, UR8, URZ, UPT ;  /* 0x000000ff0800728c */ /* 0x000fe4000bf42070 */
[----:B------:R-:W-:Y:S02]  /*0400*/  UPLOP3.LUT UP3, UPT, UPT, UPT, UPT, 0x80, 0x8 ;  /* 0x000000000008789c */ /* 0x000fe40003f6f070 */
[----:B---3--:R-:W-:-:S04]  /*0410*/  UISETP.NE.U32.AND UP0, UPT, UR4, URZ, UPT ;  /* 0x000000ff0400728c */ /* 0x008fc8000bf05070 */
[----:B------:R-:W-:-:S04]  /*0420*/  UISETP.NE.AND.EX UP1, UPT, UR5, URZ, UPT, UP0 ;  /* 0x000000ff0500728c */ /* 0x000fc8000bf25300 */
[----:B------:R-:W-:-:S04]  /*0430*/  UISETP.EQ.OR.EX UP4, UPT, UR9, URZ, !UP1, UP2 ;  /* 0x000000ff0900728c */ /* 0x000fc8000cf82720 */
[----:B------:R-:W-:-:S06]  /*0440*/  UP2UR UR4, UPR, URZ, 0x10 ;  /* 0x00000010ff047883 */ /* 0x000fcc0008000000 */
[----:B------:R-:W-:Y:S01]  /*0450*/  MOV R88, UR4 ;  /* 0x0000000400587c02 */ /* 0x000fe20008000f00 */
[----:B------:R-:W-:Y:S06]  /*0460*/  BRA.U !UP4, `(.L_x_8) ;  /* 0x000000010c207547 */ /* 0x000fec000b800000 */
[----:B------:R-:W-:Y:S01]  /*0470*/  UISETP.NE.U32.AND UP2, UPT, UR8, URZ, UPT ;  /* 0x000000ff0800728c */ /* 0x000fe2000bf45070 */
[----:B-----5:R-:W-:Y:S01]  /*0480*/  FSETP.NEU.AND P0, PT, R41, RZ, PT ;  /* 0x000000ff2900720b */ /* 0x020fe20003f0d000 */
[----:B------:R-:W-:Y:S02]  /*0490*/  USEL UR4, URZ, 0xffffffff, UP1 ;  /* 0xffffffffff047887 */ /* 0x000fe40008800000 */
[----:B------:R-:W-:-:S10]  /*04a0*/  UISETP.NE.AND.EX UP2, UPT, UR9, URZ, UPT, UP2 ;  /* 0x000000ff0900728c */ /* 0x000fd4000bf45320 */
[----:B------:R-:W-:Y:S01]  /*04b0*/  VOTEU.ANY UP0, P0 ;  /* 0x0000000000ff7886 */ /* 0x000fe20000000100 */
[----:B------:R-:W-:-:S04]  /*04c0*/  @!UP2 USEL UR4, URZ, 0xffffffff, UP0 ;  /* 0xffffffffff04a887 */ /* 0x000fc80008000000 */
[----:B------:R-:W-:-:S04]  /*04d0*/  ULOP3.LUT UR4, UR4, 0x1, URZ, 0xc0, !UPT ;  /* 0x0000000104047892 */ /* 0x000fc8000f8ec0ff */
[----:B------:R-:W-:-:S11]  /*04e0*/  UISETP.NE.U32.AND UP3, UPT, UR4, 0x1, UPT ;  /* 0x000000010400788c */ /* 0x000fd6000bf65070 */
.L_x_8:
[----:B-1----:R-:W1:Y:S01]  /*04f0*/  SHFL.IDX PT, R2, R86, RZ, 0x1f ;  /* 0x00001fff56027589 */ /* 0x002e6200000e0000 */
[----:B------:R-:W-:Y:S01]  /*0500*/  UISETP.NE.AND UP6, UPT, UR18, 0x2, UPT ;  /* 0x000000021200788c */ /* 0x000fe2000bfc5270 */
[----:B-1----:R-:W-:-:S13]  /*0510*/  ISETP.NE.AND P0, PT, R2, RZ, PT ;  /* 0x000000ff0200720c */ /* 0x002fda0003f05270 */
[----:B------:R-:W-:Y:S05]  /*0520*/  @P0 BRA `(.L_x_9) ;  /* 0x0000000000500947 */ /* 0x000fea0003800000 */
[----:B------:R-:W1:Y:S01]  /*0530*/  S2UR UR4, SR_CgaCtaId ;  /* 0x00000000000479c3 */ /* 0x000e620000008800 */
[----:B------:R-:W-:Y:S01]  /*0540*/  UMOV UR5, 0x400 ;  /* 0x0000040000057882 */ /* 0x000fe20000000000 */
[----:B------:R-:W-:Y:S01]  /*0550*/  UMOV UR8, 0x1 ;  /* 0x0000000100087882 */ /* 0x000fe20000000000 */
[----:B------:R-:W-:Y:S01]  /*0560*/  UMOV UR6, 0x2 ;  /* 0x0000000200067882 */ /* 0x000fe20000000000 */
[----:B------:R-:W-:-:S04]  /*0570*/  UIADD3 UR8, UPT, UPT, -UR8, 0x100000, URZ ;  /* 0x0010000008087890 */ /* 0x000fc8000fffe1ff */
[----:B------:R-:W-:Y:S02]  /*0580*/  USHF.L.U32 UR9, UR8, 0xb, URZ ;  /* 0x0000000b08097899 */ /* 0x000fe400080006ff */
[----:B------:R-:W-:Y:S02]  /*0590*/  USHF.L.U32 UR8, UR8, 0x1, URZ ;  /* 0x0000000108087899 */ /* 0x000fe400080006ff */
[----:B------:R-:W-:-:S04]  /*05a0*/  UIADD3 UR6, UPT, UPT, -UR6, 0x100000, URZ ;  /* 0x0010000006067890 */ /* 0x000fc8000fffe1ff */
[----:B------:R-:W-:Y:S02]  /*05b0*/  USHF.L.U32 UR7, UR6, 0xb, URZ ;  /* 0x0000000b06077899 */ /* 0x000fe400080006ff */
[----:B------:R-:W-:Y:S01]  /*05c0*/  USHF.L.U32 UR6, UR6, 0x1, URZ ;  /* 0x0000000106067899 */ /* 0x000fe200080006ff */
[----:B------:R-:W-:Y:S01]  /*05d0*/  ELECT P0, URZ, PT ;  /* 0x0000000000ff782f */ /* 0x000fe20003800000 */
[----:B-1----:R-:W-:Y:S01]  /*05e0*/  ULEA UR4, UR4, UR5, 0x18 ;  /* 0x0000000504047291 */ /* 0x002fe2000f8ec0ff */
[----:B------:R-:W1:Y:S11]  /*05f0*/  FENCE.VIEW.ASYNC.S ;  /* 0x00000000000073c6 */ /* 0x000e760000000000 */
[----:B-1----:R1:W3:Y:S01]  /*0600*/  SYNCS.EXCH.64 URZ, [UR4], UR8 ;  /* 0x0000000804ff75b2 */ /* 0x0022e20008000100 */
[----:B------:R1:W4:Y:S01]  /*0610*/  SYNCS.EXCH.64 URZ, [UR4+0x18], UR6 ;  /* 0x0000180604ff75b2 */ /* 0x0003220008000100 */
[----:B------:R1:W1:Y:S01]  /*0620*/  SYNCS.EXCH.64 URZ, [UR4+0x8], UR8 ;  /* 0x0000080804ff75b2 */ /* 0x0002620008000100 */
[----:B------:R1:W1:Y:S01]  /*0630*/  SYNCS.EXCH.64 URZ, [UR4+0x20], UR6 ;  /* 0x0000200604ff75b2 */ /* 0x0002620008000100 */
[----:B------:R1:W1:Y:S01]  /*0640*/  SYNCS.EXCH.64 URZ, [UR4+0x10], UR8 ;  /* 0x0000100804ff75b2 */ /* 0x0002620008000100 */
[----:B------:R1:W1:Y:S01]  /*0650*/  SYNCS.EXCH.64 URZ, [UR4+0x28], UR6 ;  /* 0x0000280604ff75b2 */ /* 0x0002620008000100 */
[----:B------:R-:W-:Y:S01]  /*0660*/  NOP ;  /* 0x0000000000007918 */ /* 0x000fe20000000000 */
.L_x_9:
[----:B------:R-:W2:Y:S01]  /*0670*/  SHFL.IDX PT, R2, R86, RZ, 0x1f ;  /* 0x00001fff56027589 */ /* 0x000ea200000e0000 */
[----:B------:R-:W-:Y:S01]  /*0680*/  NOP ;  /* 0x0000000000007918 */ /* 0x000fe20000000000 */
[----:B--2---:R-:W-:-:S13]  /*0690*/  ISETP.NE.AND P0, PT, R2, 0x1, PT ;  /* 0x000000010200780c */ /* 0x004fda0003f05270 */
[----:B------:R-:W-:Y:S05]  /*06a0*/  @P0 BRA `(.L_x_10) ;  /* 0x0000000000580947 */ /* 0x000fea0003800000 */
[----:B-1----:R-:W1:Y:S01]  /*06b0*/  S2UR UR4, SR_CgaCtaId ;  /* 0x00000000000479c3 */ /* 0x002e620000008800 */
        /* <DEDUP_REMOVED lines=12> */
[----:B-1----:R2:W1:Y:S01]  /*0780*/  SYNCS.EXCH.64 URZ, [UR4+0x30], UR8 ;  /* 0x0000300804ff75b2 */ /* 0x0024620008000100 */
[----:B------:R2:W1:Y:S01]  /*0790*/  SYNCS.EXCH.64 URZ, [UR4+0x50], UR6 ;  /* 0x0000500604ff75b2 */ /* 0x0004620008000100 */
[----:B------:R2:W1:Y:S01]  /*07a0*/  SYNCS.EXCH.64 URZ, [UR4+0x38], UR8 ;  /* 0x0000380804ff75b2 */ /* 0x0004620008000100 */
[----:B------:R2:W1:Y:S01]  /*07b0*/  SYNCS.EXCH.64 URZ, [UR4+0x58], UR6 ;  /* 0x0000580604ff75b2 */ /* 0x0004620008000100 */
[----:B------:R2:W1:Y:S01]  /*07c0*/  SYNCS.EXCH.64 URZ, [UR4+0x40], UR8 ;  /* 0x0000400804ff75b2 */ /* 0x0004620008000100 */
[----:B------:R2:W1:Y:S01]  /*07d0*/  SYNCS.EXCH.64 URZ, [UR4+0x60], UR6 ;  /* 0x0000600604ff75b2 */ /* 0x0004620008000100 */
[----:B------:R2:W1:Y:S01]  /*07e0*/  SYNCS.EXCH.64 URZ, [UR4+0x48], UR8 ;  /* 0x0000480804ff75b2 */ /* 0x0004620008000100 */
[----:B------:R2:W1:Y:S02]  /*07f0*/  SYNCS.EXCH.64 URZ, [UR4+0x68], UR6 ;  /* 0x0000680604ff75b2 */ /* 0x0004640008000100 */
[----:B--2---:R-:W-:Y:S01]  /*0800*/  NOP ;  /* 0x0000000000007918 */ /* 0x004fe20000000000 */
.L_x_10:
[----:B------:R-:W2:Y:S01]  /*0810*/  SHFL.IDX PT, R2, R86, RZ, 0x1f ;  /* 0x00001fff56027589 */ /* 0x000ea200000e0000 */
[----:B------:R-:W-:Y:S01]  /*0820*/  NOP ;  /* 0x0000000000007918 */ /* 0x000fe20000000000 */
[----:B--2---:R-:W-:-:S13]  /*0830*/  ISETP.NE.AND P0, PT, R2, 0x3, PT ;  /* 0x000000030200780c */ /* 0x004fda0003f05270 */
[----:B------:R-:W-:Y:S05]  /*0840*/  @P0 BRA `(.L_x_11) ;  /* 0x0000000000300947 */ /* 0x000fea0003800000 */
[----:B-1----:R-:W1:Y:S01]  /*0850*/  S2UR UR4, SR_CgaCtaId ;  /* 0x00000000000479c3 */ /* 0x002e620000008800 */
[----:B------:R-:W-:Y:S01]  /*0860*/  UMOV UR6, 0x400 ;  /* 0x0000040000067882 */ /* 0x000fe20000000000 */
[----:B------:R-:W-:Y:S01]  /*0870*/  UMOV UR5, 0x20 ;  /* 0x0000002000057882 */ /* 0x000fe20000000000 */
[----:B------:R-:W-:Y:S01]  /*0880*/  ELECT P0, URZ, PT ;  /* 0x0000000000ff782f */ /* 0x000fe20003800000 */
[----:B-1----:R-:W-:Y:S02]  /*0890*/  ULEA UR6, UR4, UR6, 0x18 ;  /* 0x0000000604067291 */ /* 0x002fe4000f8ec0ff */
[----:B------:R-:W-:-:S04]  /*08a0*/  UIADD3 UR4, UPT, UPT, -UR5, 0x100000, URZ ;  /* 0x0010000005047890 */ /* 0x000fc8000fffe1ff */
[----:B------:R-:W-:Y:S02]  /*08b0*/  USHF.L.U32 UR5, UR4, 0xb, URZ ;  /* 0x0000000b04057899 */ /* 0x000fe400080006ff */
[----:B------:R-:W-:Y:S01]  /*08c0*/  USHF.L.U32 UR4, UR4, 0x1, URZ ;  /* 0x0000000104047899 */ /* 0x000fe200080006ff */
[----:B------:R-:W1:Y:S11]  /*08d0*/  FENCE.VIEW.ASYNC.S ;  /* 0x00000000000073c6 */ /* 0x000e760000000000 */
[----:B-1----:R2:W1:Y:S01]  /*08e0*/  SYNCS.EXCH.64 URZ, [UR6+0x70], UR4 ;  /* 0x0000700406ff75b2 */ /* 0x0024620008000100 */
[----:B------:R2:W1:Y:S02]  /*08f0*/  SYNCS.EXCH.64 URZ, [UR6+0x78], UR4 ;  /* 0x0000780406ff75b2 */ /* 0x0004640008000100 */
[----:B--2---:R-:W-:Y:S01]  /*0900*/  NOP ;  /* 0x0000000000007918 */ /* 0x004fe20000000000 */
.L_x_11:
[----:B------:R-:W2:Y:S01]  /*0910*/  SHFL.IDX PT, R2, R86, RZ, 0x1f ;  /* 0x00001fff56027589 */ /* 0x000ea200000e0000 */
[----:B------:R-:W-:Y:S01]  /*0920*/  NOP ;  /* 0x0000000000007918 */ /* 0x000fe20000000000 */
[----:B--2---:R-:W-:-:S13]  /*0930*/  ISETP.NE.AND P0, PT, R2, 0x4, PT ;  /* 0x000000040200780c */ /* 0x004fda0003f05270 */
[----:B------:R-:W-:Y:S05]  /*0940*/  @P0 BRA `(.L_x_12) ;  /* 0x00000000004c0947 */ /* 0x000fea0003800000 */
[----:B-1----:R-:W1:Y:S01]  /*0950*/  S2UR UR6, SR_CgaCtaId ;  /* 0x00000000000679c3 */ /* 0x002e620000008800 */
[----:B------:R-:W-:Y:S01]  /*0960*/  UMOV UR4, 0x1e0 ;  /* 0x000001e000047882 */ /* 0x000fe20000000000 */
[----:B------:R-:W-:Y:S01]  /*0970*/  UMOV UR5, 0x400 ;  /* 0x0000040000057882 */ /* 0x000fe20000000000 */
[----:B------:R-:W-:Y:S01]  /*0980*/  USEL UR4, UR4, 0x1a0, UP3 ;  /* 0x000001a004047887 */ /* 0x000fe20009800000 */
[----:B------:R-:W-:Y:S01]  /*0990*/  UMOV UR8, 0x1 ;  /* 0x0000000100087882 */ /* 0x000fe20000000000 */
[----:B------:R-:W-:Y:S01]  /*09a0*/  ELECT P0, URZ, PT ;  /* 0x0000000000ff782f */ /* 0x000fe20003800000 */
[----:B------:R-:W-:-:S04]  /*09b0*/  UIADD3 UR8, UPT, UPT, -UR8, 0x100000, URZ ;  /* 0x0010000008087890 */ /* 0x000fc8000fffe1ff */
[----:B------:R-:W-:Y:S02]  /*09c0*/  USHF.L.U32 UR9, UR8, 0xb, URZ ;  /* 0x0000000b08097899 */ /* 0x000fe400080006ff */
[----:B------:R-:W-:Y:S02]  /*09d0*/  USHF.L.U32 UR8, UR8, 0x1, URZ ;  /* 0x0000000108087899 */ /* 0x000fe400080006ff */
[----:B-1----:R-:W-:Y:S02]  /*09e0*/  ULEA UR6, UR6, UR5, 0x18 ;  /* 0x0000000506067291 */ /* 0x002fe4000f8ec0ff */
[----:B------:R-:W-:-:S04]  /*09f0*/  UIADD3 UR4, UPT, UPT, -UR4, 0x100000, URZ ;  /* 0x0010000004047890 */ /* 0x000fc8000fffe1ff */
[----:B------:R-:W-:Y:S02]  /*0a00*/  USHF.L.U32 UR5, UR4, 0xb, URZ ;  /* 0x0000000b04057899 */ /* 0x000fe400080006ff */
[----:B------:R-:W-:Y:S01]  /*0a10*/  USHF.L.U32 UR4, UR4, 0x1, URZ ;  /* 0x0000000104047899 */ /* 0x000fe200080006ff */
[----:B------:R-:W1:Y:S03]  /*0a20*/  FENCE.VIEW.ASYNC.S ;  /* 0x00000000000073c6 */ /* 0x000e660000000000 */
[----:B-1----:R2:W1:Y:S08]  /*0a30*/  SYNCS.EXCH.64 URZ, [UR6+0x80], UR8 ;  /* 0x0000800806ff75b2 */ /* 0x0024700008000100 */
[----:B------:R2:W1:Y:S01]  /*0a40*/  SYNCS.EXCH.64 URZ, [UR6+0x90], UR4 ;  /* 0x0000900406ff75b2 */ /* 0x0004620008000100 */
[----:B------:R2:W1:Y:S01]  /*0a50*/  SYNCS.EXCH.64 URZ, [UR6+0x88], UR8 ;  /* 0x0000880806ff75b2 */ /* 0x0004620008000100 */
[----:B------:R2:W1:Y:S02]  /*0a60*/  SYNCS.EXCH.64 URZ, [UR6+0x98], UR4 ;  /* 0x0000980406ff75b2 */ /* 0x0004640008000100 */
[----:B--2---:R-:W-:Y:S01]  /*0a70*/  NOP ;  /* 0x0000000000007918 */ /* 0x004fe20000000000 */
.L_x_12:
        /* <DEDUP_REMOVED lines=26> */
.L_x_13:
[----:B------:R-:W2:Y:S01]  /*0c20*/  SHFL.IDX PT, R2, R86, RZ, 0x1f ;  /* 0x00001fff56027589 */ /* 0x000ea200000e0000 */
[----:B------:R-:W-:Y:S01]  /*0c30*/  NOP ;  /* 0x0000000000007918 */ /* 0x000fe20000000000 */
[----:B--2---:R-:W-:-:S13]  /*0c40*/  ISETP.NE.AND P0, PT, R2, 0x3, PT ;  /* 0x000000030200780c */ /* 0x004fda0003f05270 */
[----:B------:R-:W-:Y:S05]  /*0c50*/  @P0 BRA `(.L_x_14) ;  /* 0x0000000000380947 */ /* 0x000fea0003800000 */
[----:B------:R-:W2:Y:S01]  /*0c60*/  S2UR UR5, SR_CgaCtaId ;  /* 0x00000000000579c3 */ /* 0x000ea20000008800 */
[----:B-1----:R-:W-:Y:S01]  /*0c70*/  UMOV UR4, 0x400 ;  /* 0x0000040000047882 */ /* 0x002fe20000000000 */
[----:B------:R-:W-:Y:S01]  /*0c80*/  UMOV UR6, 0x20 ;  /* 0x0000002000067882 */ /* 0x000fe20000000000 */
[----:B------:R-:W-:Y:S01]  /*0c90*/  ELECT P0, URZ, PT ;  /* 0x0000000000ff782f */ /* 0x000fe20003800000 */
[----:B------:R-:W-:-:S04]  /*0ca0*/  UIADD3 UR6, UPT, UPT, -UR6, 0x100000, URZ ;  /* 0x0010000006067890 */ /* 0x000fc8000fffe1ff */
[----:B------:R-:W-:Y:S02]  /*0cb0*/  USHF.L.U32 UR7, UR6, 0xb, URZ ;  /* 0x0000000b06077899 */ /* 0x000fe400080006ff */
[----:B------:R-:W-:Y:S02]  /*0cc0*/  USHF.L.U32 UR6, UR6, 0x1, URZ ;  /* 0x0000000106067899 */ /* 0x000fe400080006ff */
[----:B--2---:R-:W-:Y:S01]  /*0cd0*/  ULEA UR4, UR5, UR4, 0x18 ;  /* 0x0000000405047291 */ /* 0x004fe2000f8ec0ff */
[----:B------:R-:W1:Y:S11]  /*0ce0*/  FENCE.VIEW.ASYNC.S ;  /* 0x00000000000073c6 */ /* 0x000e760000000000 */
[----:B-1----:R2:W1:Y:S01]  /*0cf0*/  SYNCS.EXCH.64 URZ, [UR4+0xe0], UR6 ;  /* 0x0000e00604ff75b2 */ /* 0x0024620008000100 */
[----:B------:R2:W1:Y:S01]  /*0d00*/  SYNCS.EXCH.64 URZ, [UR4+0xf0], UR6 ;  /* 0x0000f00604ff75b2 */ /* 0x0004620008000100 */
[----:B------:R2:W1:Y:S01]  /*0d10*/  SYNCS.EXCH.64 URZ, [UR4+0xe8], UR6 ;  /* 0x0000e80604ff75b2 */ /* 0x0004620008000100 */
[----:B------:R2:W1:Y:S02]  /*0d20*/  SYNCS.EXCH.64 URZ, [UR4+0xf8], UR6 ;  /* 0x0000f80604ff75b2 */ /* 0x0004640008000100 */
[----:B--2---:R-:W-:Y:S01]  /*0d30*/  NOP ;  /* 0x0000000000007918 */ /* 0x004fe20000000000 */
.L_x_14:
[----:B-1----:R-:W1:Y:S01]  /*0d40*/  LDCU UR4, c[0x0][0x36c] ;  /* 0x00006d80ff0477ac */ /* 0x002e620008000800 */
[----:B------:R-:W-:Y:S01]  /*0d50*/  ISETP.NE.OR P3, PT, R0, 0x2, !P3 ;  /* 0x000000020000780c */ /* 0x000fe20005f65670 */
[----:B------:R-:W-:Y:S01]  /*0d60*/  NOP ;  /* 0x0000000000007918 */ /* 0x000fe20000000000 */
[----:B------:R-:W-:Y:S01]  /*0d70*/  LOP3.LUT R0, R95, 0x1f, RZ, 0xc0, !PT ;  /* 0x0000001f5f007812 */ /* 0x000fe200078ec0ff */
[----:B------:R-:W-:Y:S02]  /*0d80*/  UISETP.NE.AND UP4, UPT, UR18, URZ, UPT ;  /* 0x000000ff1200728c */ /* 0x000fe4000bf85270 */
[----:B-1----:R-:W-:-:S09]  /*0d90*/  UISETP.EQ.U32.AND UP5, UPT, UR4, 0x1, UPT ;  /* 0x000000010400788c */ /* 0x002fd2000bfa2070 */
[----:B------:R-:W-:Y:S05]  /*0da0*/  BRA.U !UP5, `(.L_x_15) ;  /* 0x000000010d087547 */ /* 0x000fea000b800000 */
[----:B---34-:R-:W-:Y:S01]  /*0db0*/  UCGABAR_ARV ;  /* 0x00000000000079c7 */ /* 0x018fe20008000000 */
[----:B------:R-:W-:Y:S05]  /*0dc0*/  BRA `(.L_x_16) ;  /* 0x0000000000047947 */ /* 0x000fea0003800000 */
.L_x_15:
[----:B---34-:R-:W-:Y:S01]  /*0dd0*/  NOP ;  /* 0x0000000000007918 */ /* 0x018fe20000000000 */
.L_x_16:
[----:B------:R-:W1:Y:S01]  /*0de0*/  S2UR UR30, SR_CTAID.X ;  /* 0x00000000001e79c3 */ /* 0x000e620000002500 */
[----:B------:R-:W-:-:S05]  /*0df0*/  CS2R.32 R87, SR_CgaSize ;  /* 0x0000000000577805 */ /* 0x000fca0000008a00 */
[----:B------:R-:W-:-:S05]  /*0e00*/  IMAD R87, R87, -0xa0, RZ ;  /* 0xffffff6057577824 */ /* 0x000fca00078e02ff */
[----:B------:R-:W-:-:S14]  /*0e10*/  R2UR UR5, R87 ;  /* 0x00000000570572ca */ /* 0x000fdc00000e0000 */
[----:B------:R-:W2:Y:S01]  /*0e20*/  LDCU UR5, c[0x0][UR5+0x2b0] ;  /* 0x00005600050577ac */ /* 0x000ea20008000800 */
[----:B------:R-:W-:-:S05]  /*0e30*/  CS2R.32 R87, SR_CgaSize ;  /* 0x0000000000577805 */ /* 0x000fca0000008a00 */
[----:B------:R-:W-:-:S05]  /*0e40*/  IMAD R87, R87, -0xa0, RZ ;  /* 0xffffff6057577824 */ /* 0x000fca00078e02ff */
[----:B------:R-:W-:-:S14]  /*0e50*/  R2UR UR4, R87 ;  /* 0x00000000570472ca */ /* 0x000fdc00000e0000 */
[----:B------:R-:W3:Y:S01]  /*0e60*/  LDCU UR4, c[0x0][UR4+0x2b4] ;  /* 0x00005680040477ac */ /* 0x000ee20008000800 */
[----:B------:R-:W4:Y:S01]  /*0e70*/  S2UR UR31, SR_CTAID.Y ;  /* 0x00000000001f79c3 */ /* 0x000f220000002600 */
[----:B------:R-:W-:-:S05]  /*0e80*/  CS2R.32 R87, SR_CgaSize ;  /* 0x0000000000577805 */ /* 0x000fca0000008a00 */
[----:B------:R-:W-:-:S05]  /*0e90*/  IMAD R87, R87, -0xa0, RZ ;  /* 0xffffff6057577824 */ /* 0x000fca00078e02ff */
[----:B------:R-:W-:-:S14]  /*0ea0*/  R2UR UR7, R87 ;  /* 0x00000000570772ca */ /* 0x000fdc00000e0000 */
[----:B------:R-:W3:Y:S01]  /*0eb0*/  LDCU UR7, c[0x0][UR7+0x2a0] ;  /* 0x00005400070777ac */ /* 0x000ee20008000800 */
[----:B------:R-:W-:-:S05]  /*0ec0*/  CS2R.32 R87, SR_CgaSize ;  /* 0x0000000000577805 */ /* 0x000fca0000008a00 */
[----:B------:R-:W-:-:S05]  /*0ed0*/  IMAD R87, R87, -0xa0, RZ ;  /* 0xffffff6057577824 */ /* 0x000fca00078e02ff */
[----:B------:R-:W-:-:S14]  /*0ee0*/  R2UR UR59, R87 ;  /* 0x00000000573b72ca */ /* 0x000fdc00000e0000 */
[----:B------:R-:W3:Y:S01]  /*0ef0*/  LDCU UR59, c[0x0][UR59+0x2a4] ;  /* 0x000054803b3b77ac */ /* 0x000ee20008000800 */
[----:B------:R-:W3:Y:S01]  /*0f00*/  S2UR UR8, SR_CgaCtaId ;  /* 0x00000000000879c3 */ /* 0x000ee20000008800 */
[----:B------:R-:W3:Y:S01]  /*0f10*/  LDCU UR19, c[0x0][0xb24] ;  /* 0x00016480ff1377ac */ /* 0x000ee20008000800 */
[----:B------:R-:W3:Y:S01]  /*0f20*/  LDCU UR42, c[0x0][0xb24] ;  /* 0x00016480ff2a77ac */ /* 0x000ee20008000800 */
[----:B-1----:R-:W-:Y:S01]  /*0f30*/  I2FP.F32.U32 R3, UR30 ;  /* 0x0000001e00037c45 */ /* 0x002fe20008201000 */
[----:B------:R-:W1:Y:S04]  /*0f40*/  LDCU UR22, c[0x0][0xb30] ;  /* 0x00016600ff1677ac */ /* 0x000e680008000800 */
[----:B--2---:R-:W-:Y:S01]  /*0f50*/  FMUL R3, R3, UR5 ;  /* 0x0000000503037c20 */ /* 0x004fe20008400000 */
[----:B----4-:R-:W-:-:S05]  /*0f60*/  I2FP.F32.U32 R2, UR31 ;  /* 0x0000001f00027c45 */ /* 0x010fca0008201000 */
[----:B------:R-:W2:Y:S01]  /*0f70*/  F2I.U32.TRUNC.NTZ R3, R3 ;  /* 0x0000000300037305 */ /* 0x000ea2000020f000 */
[----:B---3--:R-:W-:Y:S01]  /*0f80*/  FMUL R2, R2, UR4 ;  /* 0x0000000402027c20 */ /* 0x008fe20008400000 */
[----:B------:R-:W-:-:S06]  /*0f90*/  USHF.L.U32 UR28, UR8, 0xd, URZ ;  /* 0x0000000d081c7899 */ /* 0x000fcc00080006ff */
[----:B------:R-:W3:Y:S01]  /*0fa0*/  F2I.U32.TRUNC.NTZ R2, R2 ;  /* 0x0000000200027305 */ /* 0x000ee2000020f000 */
[----:B------:R-:W-:Y:S01]  /*0fb0*/  ULOP3.LUT UR28, UR28, 0x2000, URZ, 0xc0, !UPT ;  /* 0x000020001c1c7892 */ /* 0x000fe2000f8ec0ff */
[----:B--2---:R-:W-:Y:S02]  /*0fc0*/  R2UR UR4, R3 ;  /* 0x00000000030472ca */ /* 0x004fe400000e0000 */
[----:B---3--:R-:W-:Y:S02]  /*0fd0*/  R2UR UR6, R2 ;  /* 0x00000000020672ca */ /* 0x008fe400000e0000 */
[----:B------:R-:W-:-:S09]  /*0fe0*/  PRMT R2, RZ, 0x7610, R2 ;  /* 0x00007610ff027816 */ /* 0x000fd20000000002 */
[----:B------:R-:W-:-:S04]  /*0ff0*/  UIADD3 UR5, UPT, UPT, -UR4, URZ, URZ ;  /* 0x000000ff04057290 */ /* 0x000fc8000fffe1ff */
[----:B------:R-:W-:Y:S02]  /*1000*/  UIMAD UR5, UR7, UR5, UR30 ;  /* 0x00000005070572a4 */ /* 0x000fe4000f8e021e */
[----:B------:R-:W-:-:S04]  /*1010*/  UIADD3 UR4, UPT, UPT, -UR6, URZ, URZ ;  /* 0x000000ff06047290 */ /* 0x000fc8000fffe1ff */
[----:B------:R-:W-:Y:S01]  /*1020*/  IMAD.U32 R87, RZ, RZ, UR5 ;  /* 0x00000005ff577e24 */ /* 0x000fe2000f8e00ff */
[----:B------:R-:W-:Y:S01]  /*1030*/  UIMAD UR59, UR59, UR4, UR31 ;  /* 0x000000043b3b72a4 */ /* 0x000fe2000f8e021f */
[----:B-1----:R-:W-:Y:S11]  /*1040*/  BRA.U UP4, `(.L_x_17) ;  /* 0x0000000104287547 */ /* 0x002ff6000b800000 */
[----:B------:R-:W-:Y:S01]  /*1050*/  R2UR UR6, R87 ;  /* 0x00000000570672ca */ /* 0x000fe200000e0000 */
[----:B------:R-:W-:-:S12]  /*1060*/  UISETP.NE.AND UP0, UPT, UR59, URZ, UPT ;  /* 0x000000ff3b00728c */ /* 0x000fd8000bf05270 */
[----:B------:R-:W-:-:S04]  /*1070*/  UISETP.EQ.OR UP0, UPT, UR6, URZ, !UP0 ;  /* 0x000000ff0600728c */ /* 0x000fc8000c702670 */
[----:B------:R-:W-:Y:S02]  /*1080*/  USEL UR5, URZ, 0x1, !UP0 ;  /* 0x00000001ff057887 */ /* 0x000fe4000c000000 */
[----:B------:R-:W-:-:S04]  /*1090*/  UISETP.NE.AND UP0, UPT, UR59, URZ, UPT ;  /* 0x000000ff3b00728c */ /* 0x000fc8000bf05270 */
[----:B------:R-:W-:Y:S02]  /*10a0*/  USEL UR4, URZ, 0x2, UP0 ;  /* 0x00000002ff047887 */ /* 0x000fe40008000000 */
[----:B------:R-:W-:-:S04]  /*10b0*/  UISETP.NE.AND UP0, UPT, UR6, 0x1, UPT ;  /* 0x000000010600788c */ /* 0x000fc8000bf05270 */
[----:B------:R-:W-:-:S04]  /*10c0*/  USEL UR4, UR4, 0x2, UP0 ;  /* 0x0000000204047887 */ /* 0x000fc80008000000 */
[----:B------:R-:W-:-:S06]  /*10d0*/  UIADD3 UR4, UPT, UPT, UR5, UR4, URZ ;  /* 0x0000000405047290 */ /* 0x000fcc000fffe0ff */
[----:B------:R-:W-:-:S07]  /*10e0*/  MOV R2, UR4 ;  /* 0x0000000400027c02 */ /* 0x000fce0008000f00 */
.L_x_17:
[----:B------:R-:W1:Y:S01]  /*10f0*/  S2UR UR36, SR_CTAID.Z ;  /* 0x00000000002479c3 */ /* 0x000e620000002700 */
[----:B------:R-:W-:-:S09]  /*1100*/  UISETP.GE.AND UP0, UPT, UR19, 0x1, UPT ;  /* 0x000000011300788c */ /* 0x000fd2000bf06270 */
[----:B------:R-:W-:Y:S05]  /*1110*/  BRA.U !UP0, `(.L_x_18) ;  /* 0x0000000108d47547 */ /* 0x000fea000b800000 */
[----:B------:R-:W2:Y:S01]  /*1120*/  LDCU.128 UR12, c[0x0][0xb10] ;  /* 0x00016200ff0c77ac */ /* 0x000ea20008000c00 */
[----:B------:R-:W3:Y:S01]  /*1130*/  LDCU UR20, c[0x0][0xb0c] ;  /* 0x00016180ff1477ac */ /* 0x000ee20008000800 */
[----:B------:R-:W4:Y:S01]  /*1140*/  LDCU UR6, c[0x0][0x370] ;  /* 0x00006e00ff0677ac */ /* 0x000f220008000800 */
[----:B------:R-:W1:Y:S01]  /*1150*/  LDCU UR7, c[0x0][0x374] ;  /* 0x00006e80ff0777ac */ /* 0x000e620008000800 */
[----:B------:R-:W1:Y:S01]  /*1160*/  LDCU UR21, c[0x0][0xb20] ;  /* 0x00016400ff1577ac */ /* 0x000e620008000800 */
[----:B--2---:R-:W-:Y:S02]  /*1170*/  UIMAD.WIDE.U32 UR4, UR30, UR12, URZ ;  /* 0x0000000c1e0472a5 */ /* 0x004fe4000f8e00ff */
[----:B---3--:R-:W-:Y:S01]  /*1180*/  UISETP.NE.AND UP0, UPT, UR20, 0x1, UPT ;  /* 0x000000011400788c */ /* 0x008fe2000bf05270 */
[----:B------:R-:W2:Y:S01]  /*1190*/  LDCU.64 UR8, c[0x0][0xb28] ;  /* 0x00016500ff0877ac */ /* 0x000ea20008000a00 */
[----:B----4-:R-:W-:-:S03]  /*11a0*/  UIMAD.WIDE.U32 UR10, UR6, UR12, URZ ;  /* 0x0000000c060a72a5 */ /* 0x010fc6000f8e00ff */
[----:B------:R-:W-:Y:S01]  /*11b0*/  UMOV UR4, UR5 ;  /* 0x0000000500047c82 */ /* 0x000fe20008000000 */
[----:B------:R-:W-:Y:S02]  /*11c0*/  UISETP.NE.AND UP2, UPT, UR19, 0x1, UPT ;  /* 0x000000011300788c */ /* 0x000fe4000bf45270 */
[----:B------:R-:W-:Y:S01]  /*11d0*/  USHF.R.U32.HI UR4, URZ, UR13, UR4 ;  /* 0x0000000dff047299 */ /* 0x000fe20008011604 */
[----:B------:R-:W-:Y:S01]  /*11e0*/  UMOV UR10, UR11 ;  /* 0x0000000b000a7c82 */ /* 0x000fe20008000000 */
[----:B------:R-:W-:Y:S02]  /*11f0*/  UIMAD.WIDE.U32 UR16, UR31, UR15, URZ ;  /* 0x0000000f1f1072a5 */ /* 0x000fe4000f8e00ff */
[----:B------:R-:W-:Y:S02]  /*1200*/  USEL UR5, UR30, UR4, !UP0 ;  /* 0x000000041e057287 */ /* 0x000fe4000c000000 */
[----:B------:R-:W-:Y:S02]  /*1210*/  @UP0 USHF.R.U32.HI UR6, URZ, UR13, UR10 ;  /* 0x0000000dff060299 */ /* 0x000fe4000801160a */
[----:B------:R-:W-:-:S02]  /*1220*/  UISETP.NE.AND UP0, UPT, UR14, 0x1, UPT ;  /* 0x000000010e00788c */ /* 0x000fc4000bf05270 */
[----:B-1----:R-:W-:Y:S02]  /*1230*/  UIMAD.WIDE.U32 UR10, UR7, UR15, URZ ;  /* 0x0000000f070a72a5 */ /* 0x002fe4000f8e00ff */
[----:B--2---:R-:W-:Y:S01]  /*1240*/  UIMAD.WIDE.U32 UR12, UR6, UR8, URZ ;  /* 0x00000008060c72a5 */ /* 0x004fe2000f8e00ff */
[----:B------:R-:W-:Y:S02]  /*1250*/  UMOV UR4, UR17 ;  /* 0x0000001100047c82 */ /* 0x000fe40008000000 */
[----:B------:R-:W-:Y:S02]  /*1260*/  USHF.R.U32.HI UR4, URZ, UR21, UR4 ;  /* 0x00000015ff047299 */ /* 0x000fe40008011604 */
[----:B------:R-:W-:Y:S02]  /*1270*/  UMOV UR10, UR11 ;  /* 0x0000000b000a7c82 */ /* 0x000fe40008000000 */
[----:B------:R-:W-:Y:S01]  /*1280*/  UMOV UR12, UR13 ;  /* 0x0000000d000c7c82 */ /* 0x000fe20008000000 */
[----:B------:R-:W-:-:S02]  /*1290*/  @UP0 USHF.R.U32.HI UR7, URZ, UR21, UR10 ;  /* 0x00000015ff070299 */ /* 0x000fc4000801160a */
[----:B------:R-:W-:Y:S02]  /*12a0*/  USEL UR4, UR31, UR4, !UP0 ;  /* 0x000000041f047287 */ /* 0x000fe4000c000000 */
[----:B------:R-:W-:Y:S02]  /*12b0*/  UIMAD.WIDE.U32 UR10, UR7, UR8, URZ ;  /* 0x00000008070a72a5 */ /* 0x000fe4000f8e00ff */
[----:B------:R-:W-:Y:S02]  /*12c0*/  @UP2 USHF.R.U32.HI UR6, URZ, UR9, UR12 ;  /* 0x00000009ff062299 */ /* 0x000fe4000801160c */
[----:B------:R-:W-:-:S03]  /*12d0*/  UIMAD.WIDE.U32 UR12, UR4, UR8, URZ ;  /* 0x00000008040c72a5 */ /* 0x000fc6000f8e00ff */
[----:B------:R-:W-:Y:S02]  /*12e0*/  UMOV UR10, UR11 ;  /* 0x0000000b000a7c82 */ /* 0x000fe40008000000 */
[----:B------:R-:W-:Y:S02]  /*12f0*/  @UP2 USHF.R.U32.HI UR7, URZ, UR9, UR10 ;  /* 0x00000009ff072299 */ /* 0x000fe4000801160a */
[----:B------:R-:W-:Y:S02]  /*1300*/  UIMAD UR10, UR6, UR19, URZ ;  /* 0x00000013060a72a4 */ /* 0x000fe4000f8e02ff */
[----:B------:R-:W-:-:S04]  /*1310*/  UIMAD UR7, UR7, UR19, URZ ;  /* 0x00000013070772a4 */ /* 0x000fc8000f8e02ff */
[----:B------:R-:W-:-:S03]  /*1320*/  UISETP.GE.AND UP0, UPT, UR4, UR7, UPT ;  /* 0x000000070400728c */ /* 0x000fc6000bf06270 */
[----:B------:R-:W-:Y:S01]  /*1330*/  UMOV UR7, UR13 ;  /* 0x0000000d00077c82 */ /* 0x000fe20008000000 */
[----:B------:R-:W-:Y:S02]  /*1340*/  UISETP.GE.OR UP0, UPT, UR5, UR10, UP0 ;  /* 0x0000000a0500728c */ /* 0x000fe40008706670 */
[----:B------:R-:W-:Y:S02]  /*1350*/  UIMAD.WIDE.U32 UR10, UR5, UR8, URZ ;  /* 0x00000008050a72a5 */ /* 0x000fe4000f8e00ff */
[----:B------:R-:W-:Y:S02]  /*1360*/  USHF.R.U32.HI UR7, URZ, UR9, UR7 ;  /* 0x00000009ff077299 */ /* 0x000fe40008011607 */
[----:B------:R-:W-:Y:S02]  /*1370*/  UIADD3 UR10, UPT, UPT, -UR4, URZ, URZ ;  /* 0x000000ff040a7290 */ /* 0x000fe4000fffe1ff */
[----:B------:R-:W-:Y:S02]  /*1380*/  USEL UR7, UR4, UR7, !UP2 ;  /* 0x0000000704077287 */ /* 0x000fe4000d000000 */
[----:B------:R-:W-:Y:S01]  /*1390*/  UIMAD UR10, UR14, UR10, UR31 ;  /* 0x0000000a0e0a72a4 */ /* 0x000fe2000f8e021f */
[----:B------:R-:W-:Y:S01]  /*13a0*/  @!UP0 UMOV UR8, UR11 ;  /* 0x0000000b00088c82 */ /* 0x000fe20008000000 */
[----:B------:R-:W-:-:S02]  /*13b0*/  UIADD3 UR11, UPT, UPT, -UR5, URZ, URZ ;  /* 0x000000ff050b7290 */ /* 0x000fc4000fffe1ff */
[----:B------:R-:W-:Y:S02]  /*13c0*/  @!UP0 USHF.R.U32.HI UR8, URZ, UR9, UR8 ;  /* 0x00000009ff088299 */ /* 0x000fe40008011608 */
[----:B------:R-:W-:Y:S02]  /*13d0*/  UIADD3 UR9, UPT, UPT, -UR7, URZ, URZ ;  /* 0x000000ff07097290 */ /* 0x000fe4000fffe1ff */
[----:B------:R-:W-:Y:S02]  /*13e0*/  @!UP0 USEL UR8, UR5, UR8, !UP2 ;  /* 0x0000000805088287 */ /* 0x000fe4000d000000 */
[----:B------:R-:W-:Y:S02]  /*13f0*/  UIMAD UR9, UR19, UR9, UR4 ;  /* 0x00000009130972a4 */ /* 0x000fe4000f8e0204 */
[----:B------:R-:W-:Y:S02]  /*1400*/  @!UP0 UIADD3 UR7, UPT, UPT, UR7, -UR8, URZ ;  /* 0x8000000807078290 */ /* 0x000fe4000fffe0ff */
[----:B------:R-:W-:-:S02]  /*1410*/  @!UP0 UIMAD UR6, UR9, UR6, UR8 ;  /* 0x00000006090682a4 */ /* 0x000fc4000f8e0208 */
[----:B------:R-:W-:Y:S02]  /*1420*/  @!UP0 UIMAD UR4, UR7, UR19, UR5 ;  /* 0x00000013070482a4 */ /* 0x000fe4000f8e0205 */
[----:B------:R-:W-:Y:S02]  /*1430*/  UIMAD UR30, UR20, UR11, UR30 ;  /* 0x0000000b141e72a4 */ /* 0x000fe4000f8e021e */
[----:B------:R-:W-:Y:S01]  /*1440*/  UIMAD UR31, UR4, UR14, UR10 ;  /* 0x0000000e041f72a4 */ /* 0x000fe2000f8e020a */
[----:B------:R-:W-:Y:S02]  /*1450*/  @!UP0 UMOV UR5, UR6 ;  /* 0x0000000600058c82 */ /* 0x000fe40008000000 */
[----:B------:R-:W-:-:S12]  /*1460*/  UIMAD UR30, UR5, UR20, UR30 ;  /* 0x00000014051e72a4 */ /* 0x000fd8000f8e021e */
.L_x_18:
[----:B------:R-:W-:-:S09]  /*1470*/  UISETP.NE.AND UP0, UPT, UR22, 0x1, UPT ;  /* 0x000000011600788c */ /* 0x000fd2000bf05270 */
[----:B------:R-:W-:Y:S05]  /*1480*/  BRA.U UP0, `(.L_x_19) ;  /* 0x0000000100407547 */ /* 0x000fea000b800000 */
[----:B------:R-:W2:Y:S01]  /*1490*/  LDCU.128 UR8, c[0x0][0xb10] ;  /* 0x00016200ff0877ac */ /* 0x000ea20008000c00 */
[----:B------:R-:W3:Y:S01]  /*14a0*/  LDCU UR12, c[0x0][0xb0c] ;  /* 0x00016180ff0c77ac */ /* 0x000ee20008000800 */
[----:B------:R-:W4:Y:S01]  /*14b0*/  LDCU UR13, c[0x0][0xb20] ;  /* 0x00016400ff0d77ac */ /* 0x000f220008000800 */
[----:B--2---:R-:W-:Y:S02]  /*14c0*/  UIMAD.WIDE.U32 UR4, UR30, UR8, URZ ;  /* 0x000000081e0472a5 */ /* 0x004fe4000f8e00ff */
[----:B------:R-:W-:Y:S02]  /*14d0*/  UIMAD.WIDE.U32 UR6, UR31, UR11, URZ ;  /* 0x0000000b1f0672a5 */ /* 0x000fe4000f8e00ff */
[----:B---3--:R-:W-:Y:S02]  /*14e0*/  UISETP.NE.AND UP0, UPT, UR12, 0x1, UPT ;  /* 0x000000010c00788c */ /* 0x008fe4000bf05270 */
[----:B------:R-:W-:-:S03]  /*14f0*/  USHF.R.U32.HI UR5, URZ, UR9, UR5 ;  /* 0x00000009ff057299 */ /* 0x000fc60008011605 */
[----:B------:R-:W-:Y:S01]  /*1500*/  UMOV UR4, UR7 ;  /* 0x0000000700047c82 */ /* 0x000fe20008000000 */
[----:B------:R-:W-:Y:S02]  /*1510*/  USEL UR5, UR30, UR5, !UP0 ;  /* 0x000000051e057287 */ /* 0x000fe4000c000000 */
[----:B------:R-:W-:Y:S02]  /*1520*/  UISETP.NE.AND UP0, UPT, UR10, 0x1, UPT ;  /* 0x000000010a00788c */ /* 0x000fe4000bf05270 */
[----:B----4-:R-:W-:-:S04]  /*1530*/  USHF.R.U32.HI UR4, URZ, UR13, UR4 ;  /* 0x0000000dff047299 */ /* 0x010fc80008011604 */
[----:B------:R-:W-:-:S04]  /*1540*/  USEL UR4, UR31, UR4, !UP0 ;  /* 0x000000041f047287 */ /* 0x000fc8000c000000 */
[----:B------:R-:W-:Y:S02]  /*1550*/  UIADD3 UR6, UPT, UPT, UR5, -UR4, URZ ;  /* 0x8000000405067290 */ /* 0x000fe4000fffe0ff */
[----:B------:R-:W-:Y:S02]  /*1560*/  UIADD3 UR4, UPT, UPT, -UR5, UR4, URZ ;  /* 0x0000000405047290 */ /* 0x000fe4000fffe1ff */
[----:B------:R-:W-:Y:S02]  /*1570*/  UIMAD UR31, UR6, UR10, UR31 ;  /* 0x0000000a061f72a4 */ /* 0x000fe4000f8e021f */
[----:B------:R-:W-:-:S12]  /*1580*/  UIMAD UR30, UR4, UR12, UR30 ;  /* 0x0000000c041e72a4 */ /* 0x000fd8000f8e021e */
.L_x_19:
[----:B------:R-:W-:Y:S01]  /*1590*/  UISETP.NE.AND UP0, UPT, UR18, 0x2, UPT ;  /* 0x000000021200788c */ /* 0x000fe2000bf05270 */
[----:B------:R-:W-:Y:S09]  /*15a0*/  BRA.U !UP5, `(.L_x_20) ;  /* 0x000000010d0c7547 */ /* 0x000ff2000b800000 */
[----:B------:R-:W-:Y:S01]  /*15b0*/  UCGABAR_WAIT ;  /* 0x0000000000007dc7 */ /* 0x000fe20008000000 */
[----:B------:R-:W-:Y:S01]  /*15c0*/  CCTL.IVALL ;  /* 0x00000000ff00798f */ /* 0x000fe20002000000 */
[----:B------:R-:W-:Y:S05]  /*15d0*/  BRA `(.L_x_21) ;  /* 0x0000000000047947 */ /* 0x000fea0003800000 */
.L_x_20:
[----:B------:R-:W-:Y:S06]  /*15e0*/  BAR.SYNC.DEFER_BLOCKING 0x0 ;  /* 0x0000000000007b1d */ /* 0x000fec0000010000 */
.L_x_21:
[----:B------:R-:W-:Y:S05]  /*15f0*/  BRA.U UP0, `(.L_x_22) ;  /* 0x0000001100987547 */ /* 0x000fea000b800000 */
[----:B------:R-:W2:Y:S01]  /*1600*/  LDCU UR6, c[0x0][0x38c] ;  /* 0x00007180ff0677ac */ /* 0x000ea20008000800 */
[----:B------:R-:W3:Y:S01]  /*1610*/  S2UR UR8, SR_CgaCtaId ;  /* 0x00000000000879c3 */ /* 0x000ee20000008800 */
[----:B------:R-:W-:Y:S01]  /*1620*/  PLOP3.LUT P1, PT, PT, PT, UP3, 0x80, 0x8 ;  /* 0x000000000008781c */ /* 0x000fe20003f2f038 */
[----:B------:R-:W-:Y:S01]  /*1630*/  IMAD.MOV.U32 R12, RZ, RZ, 0x1 ;  /* 0x00000001ff0c7424 */ /* 0x000fe200078e00ff */
[----:B------:R-:W-:Y:S01]  /*1640*/  UMOV UR7, 0x400 ;  /* 0x0000040000077882 */ /* 0x000fe20000000000 */
[----:B------:R-:W-:Y:S01]  /*1650*/  UISETP.NE.AND UP1, UPT, UR18, URZ, UPT ;  /* 0x000000ff1200728c */ /* 0x000fe2000bf25270 */
[----:B------:R-:W-:Y:S01]  /*1660*/  ISETP.EQ.OR P2, PT, R0, RZ, P3 ;  /* 0x000000ff0000720c */ /* 0x000fe20001f42670 */
[----:B------:R-:W-:Y:S01]  /*1670*/  USEL UR24, URZ, 0x1, UP6 ;  /* 0x00000001ff187887 */ /* 0x000fe2000b000000 */
[----:B------:R-:W-:Y:S02]  /*1680*/  PLOP3.LUT P1, PT, P1, PT, PT, 0x8, 0x80 ;  /* 0x000000000080781c */ /* 0x000fe40000f2e170 */
[----:B------:R-:W-:Y:S01]  /*1690*/  CS2R R10, SRZ ;  /* 0x00000000000a7805 */ /* 0x000fe2000001ff00 */
[----:B------:R-:W-:Y:S01]  /*16a0*/  IMAD.MOV.U32 R9, RZ, RZ, RZ ;  /* 0x000000ffff097224 */ /* 0x000fe200078e00ff */
[----:B------:R-:W4:Y:S01]  /*16b0*/  LDCU UR40, c[0x0][0x370] ;  /* 0x00006e00ff2877ac */ /* 0x000f220008000800 */
[----:B------:R-:W-:Y:S01]  /*16c0*/  IMAD.MOV.U32 R8, RZ, RZ, 0x1 ;  /* 0x00000001ff087424 */ /* 0x000fe200078e00ff */
[----:B------:R-:W1:Y:S01]  /*16d0*/  LDCU.64 UR26, c[0x0][0x348] ;  /* 0x00006900ff1a77ac */ /* 0x000e620008000a00 */
[----:B--2---:R-:W-:-:S02]  /*16e0*/  UIADD3 UR5, UPT, UPT, UR6, 0x3f, URZ ;  /* 0x0000003f06057890 */ /* 0x004fc4000fffe0ff */
[----:B------:R-:W-:Y:S02]  /*16f0*/  USHF.R.U32.HI UR45, URZ, 0x6, UR28 ;  /* 0x00000006ff2d7899 */ /* 0x000fe4000801161c */
[----:B------:R-:W-:Y:S02]  /*1700*/  USHF.R.S32.HI UR4, URZ, 0x1f, UR5 ;  /* 0x0000001fff047899 */ /* 0x000fe40008011405 */
[----:B---3--:R-:W-:Y:S02]  /*1710*/  ULEA UR7, UR8, UR7, 0x18 ;  /* 0x0000000708077291 */ /* 0x008fe4000f8ec0ff */
[----:B------:R-:W-:Y:S02]  /*1720*/  ULEA.HI UR4, UR4, UR5, URZ, 0x6 ;  /* 0x0000000504047291 */ /* 0x000fe4000f8f30ff */
[----:B------:R-:W-:Y:S02]  /*1730*/  UIADD3 UR46, UPT, UPT, UR6, 0x7e, URZ ;  /* 0x0000007e062e7890 */ /* 0x000fe4000fffe0ff */
[----:B------:R-:W-:-:S02]  /*1740*/  USHF.R.S32.HI UR43, URZ, 0x6, UR4 ;  /* 0x00000006ff2b7899 */ /* 0x000fc40008011404 */
[----:B------:R-:W-:Y:S02]  /*1750*/  UIADD3 UR4, UPT, UPT, UR6, -0x1, URZ ;  /* 0xffffffff06047890 */ /* 0x000fe4000fffe0ff */
[----:B------:R-:W-:Y:S02]  /*1760*/  UISETP.LT.U32.AND UP0, UPT, UR43, 0x3, UPT ;  /* 0x000000032b00788c */ /* 0x000fe4000bf01070 */
[----:B------:R-:W-:Y:S02]  /*1770*/  UISETP.GE.U32.AND UP2, UPT, UR4, -0x7f, UPT ;  /* 0xffffff810400788c */ /* 0x000fe4000bf46070 */
[----:B------:R-:W-:Y:S01]  /*1780*/  USEL UR41, UR43, 0x3, UP0 ;  /* 0x000000032b297887 */ /* 0x000fe20008000000 */
[----:B------:R-:W2:Y:S03]  /*1790*/  LDCU UR39, c[0x0][0x374] ;  /* 0x00006e80ff2777ac */ /* 0x000ea60008000800 */
[----:B------:R-:W-:-:S02]  /*17a0*/  UIADD3 UR21, UPT, UPT, UR41, -0x1, URZ ;  /* 0xffffffff29157890 */ /* 0x000fc4000fffe0ff */
[----:B------:R-:W-:-:S03]  /*17b0*/  USEL UR24, UR24, 0x2, UP1 ;  /* 0x0000000218187887 */ /* 0x000fc60008800000 */
[----:B------:R-:W-:Y:S02]  /*17c0*/  @UP2 UIADD3 UR21, UPT, UPT, UR41, URZ, URZ ;  /* 0x000000ff29152290 */ /* 0x000fe4000fffe0ff */
[----:B------:R-:W-:Y:S02]  /*17d0*/  UIADD3 UR29, UPT, UPT, UR7, 0x9400, UR28 ;  /* 0x00009400071d7890 */ /* 0x000fe4000fffe01c */
[----:B------:R-:W-:Y:S02]  /*17e0*/  UIADD3 UR44, UPT, UPT, UR43, -UR41, URZ ;  /* 0x800000292b2c7290 */ /* 0x000fe4000fffe0ff */
[----:B------:R-:W-:Y:S01]  /*17f0*/  UIADD3 UR21, UPT, UPT, UR21, 0x1, URZ ;  /* 0x0000000115157890 */ /* 0x000fe2000fffe0ff */
[----:B-1--4-:R-:W-:-:S11]  /*1800*/  UMOV UR5, URZ ;  /* 0x000000ff00057c82 */ /* 0x012fd60008000000 */
.L_x_42:
[----:B-1----:R-:W1:Y:S02]  /*1810*/  S2UR UR4, SR_CgaCtaId ;  /* 0x00000000000479c3 */ /* 0x002e640000008800 */
[----:B-1----:R-:W-:-:S09]  /*1820*/  UISETP.NE.AND UP0, UPT, UR4, URZ, UPT ;  /* 0x000000ff0400728c */ /* 0x002fd2000bf05270 */
[----:B------:R-:W-:Y:S05]  /*1830*/  BRA.U UP0, `(.L_x_23) ;  /* 0x0000000100287547 */ /* 0x000fea000b800000 */
[----:B------:R-:W-:Y:S02]  /*1840*/  LEA R0, R9, UR7, 0x3 ;  /* 0x0000000709007c11 */ /* 0x000fe4000f8e18ff */
[----:B------:R-:W-:-:S04]  /*1850*/  SHF.L.U32 R3, R8, 0x1f, RZ ;  /* 0x0000001f08037819 */ /* 0x000fc800000006ff */
[----:B------:R-:W1:Y:S02]  /*1860*/  SYNCS.PHASECHK.TRANS64.TRYWAIT P0, [R0+URZ+0xf0], R3 ;  /* 0x0000f003000075a7 */ /* 0x000e6400080011ff */
[----:B-1----:R-:W-:Y:S05]  /*1870*/  @!P0 BRA `(.L_x_24) ;  /* 0x0000007c005c8947 */ /* 0x002fea0003800000 */
.L_x_131:
[----:B------:R3:W-:Y:S01]  /*1880*/  SYNCS.ARRIVE.TRANS64.A1T0 RZ, [R0+URZ+0xe0], RZ ;  /* 0x0000e0ff00ff79a7 */ /* 0x0007e200081000ff */
[----:B------:R-:W-:-:S05]  /*1890*/  VIADD R9, R9, 0x1 ;  /* 0x0000000109097836 */ /* 0x000fca0000000000 */
[----:B------:R-:W-:-:S04]  /*18a0*/  ISETP.NE.AND P0, PT, R9, 0x2, PT ;  /* 0x000000020900780c */ /* 0x000fc80003f05270 */
[----:B-1----:R-:W-:Y:S02]  /*18b0*/  SEL R3, RZ, 0x1, P0 ;  /* 0x00000001ff037807 */ /* 0x002fe40000000000 */
[----:B------:R-:W-:Y:S02]  /*18c0*/  SEL R9, R9, RZ, P0 ;  /* 0x000000ff09097207 */ /* 0x000fe40000000000 */
[----:B------:R-:W-:-:S07]  /*18d0*/  LOP3.LUT R8, R8, R3, RZ, 0x3c, !PT ;  /* 0x0000000308087212 */ /* 0x000fce00078e3cff */
.L_x_23:
[----:B------:R-:W-:Y:S01]  /*18e0*/  ULEA UR4, UR5, UR7, 0x3 ;  /* 0x0000000705047291 */ /* 0x000fe2000f8e18ff */
[----:B---3--:R-:W-:Y:S01]  /*18f0*/  SHF.L.U32 R0, R12, 0x1f, RZ ;  /* 0x0000001f0c007819 */ /* 0x008fe200000006ff */
[----:B------:R-:W-:Y:S02]  /*1900*/  UISETP.GE.U32.AND UP0, UPT, UR46, 0x7f, UPT ;  /* 0x0000007f2e00788c */ /* 0x000fe4000bf06070 */
[----:B------:R-:W-:Y:S02]  /*1910*/  USHF.L.U32 UR35, UR30, 0x6, URZ ;  /* 0x000000061e237899 */ /* 0x000fe400080006ff */
[----:B------:R-:W-:Y:S01]  /*1920*/  ULEA UR19, UR31, UR45, 0x8 ;  /* 0x0000002d1f137291 */ /* 0x000fe2000f8e40ff */
[----:B------:R-:W-:Y:S02]  /*1930*/  UMOV UR13, URZ ;  /* 0x000000ff000d7c82 */ /* 0x000fe40008000000 */
[----:B------:R1:W3:Y:S02]  /*1940*/  SYNCS.PHASECHK.TRANS64.TRYWAIT P0, [UR4+0x18], R0 ;  /* 0x00001800ff0075a7 */ /* 0x0002e40008001104 */
[----:B------:R-:W-:Y:S07]  /*1950*/  BRA.U !UP0, `(.L_x_25) ;  /* 0x0000000108bc7547 */ /* 0x000fee000b800000 */
[----:B------:R-:W-:Y:S01]  /*1960*/  UMOV UR6, URZ ;  /* 0x000000ff00067c82 */ /* 0x000fe20008000000 */
[----:B------:R-:W-:-:S05]  /*1970*/  UMOV UR4, UR5 ;  /* 0x0000000500047c82 */ /* 0x000fca0008000000 */
.L_x_31:
[----:B------:R-:W-:Y:S01]  /*1980*/  ULEA UR33, UR4, UR7, 0x3 ;  /* 0x0000000704217291 */ /* 0x000fe2000f8e18ff */
[----:B---3--:R-:W-:Y:S01]  /*1990*/  @!P3 MOV R2, 0x5000 ;  /* 0x000050000002b802 */ /* 0x008fe20000000f00 */
[----:B-1-34-:R-:W-:Y:S10]  /*19a0*/  @P0 BRA `(.L_x_26) ;  /* 0x00000000000c0947 */ /* 0x01aff40003800000 */
[----:B------:R-:W-:-:S04]  /*19b0*/  SHF.L.U32 R3, R12, 0x1f, RZ ;  /* 0x0000001f0c037819 */ /* 0x000fc800000006ff */
[----:B------:R-:W3:Y:S02]  /*19c0*/  SYNCS.PHASECHK.TRANS64.TRYWAIT P0, [UR33+0x18], R3 ;  /* 0x00001803ff0075a7 */ /* 0x000ee40008001121 */
[----:B---3--:R-:W-:Y:S05]  /*19d0*/  @!P0 BRA `(.L_x_27) ;  /* 0x0000007c00188947 */ /* 0x008fea0003800000 */
.L_x_26:
[----:B------:R3:W-:Y:S01]  /*19e0*/  @!P3 SYNCS.ARRIVE.TRANS64 RZ, [UR33], R2 ;  /* 0x00000002ffffb9a7 */ /* 0x0007e20008000021 */
[----:B------:R-:W-:-:S04]  /*19f0*/  ULOP3.LUT UR5, UR24, 0x2, URZ, 0xfc, !UPT ;  /* 0x0000000218057892 */ /* 0x000fc8000f8efcff */
[----:B------:R-:W-:-:S09]  /*1a00*/  UISETP.NE.AND UP0, UPT, UR5, 0x2, UPT ;  /* 0x000000020500788c */ /* 0x000fd2000bf05270 */
[----:B------:R-:W-:Y:S05]  /*1a10*/  BRA.U UP0, `(.L_x_28) ;  /* 0x0000000100047547 */ /* 0x000fea000b800000 */
[----:B--2---:R-:W-:Y:S05]  /*1a20*/  BPT.TRAP 0x1 ;  /* 0x000000040000795c */ /* 0x004fea0000300000 */
.L_x_28:
[----:B------:R-:W-:Y:S04]  /*1a30*/  BSSY.RECONVERGENT B0, `(.L_x_29) ;  /* 0x0000003000007945 */ /* 0x000fe80003800200 */
[----:B------:R-:W-:Y:S05]  /*1a40*/  @P2 BRA `(.L_x_30) ;  /* 0x0000000000042947 */ /* 0x000fea0003800000 */
[----:B--2---:R-:W-:Y:S05]  /*1a50*/  BPT.TRAP 0x1 ;  /* 0x000000040000795c */ /* 0x004fea0000300000 */
.L_x_30:
[----:B--2---:R-:W-:Y:S05]  /*1a60*/  BSYNC.RECONVERGENT B0 ;  /* 0x0000000000007941 */ /* 0x004fea0003800200 */
.L_x_29:
[----:B------:R-:W-:Y:S02]  /*1a70*/  UIADD3 UR5, UPT, UPT, UR4, 0x1, URZ ;  /* 0x0000000104057890 */ /* 0x000fe4000fffe0ff */
[----:B------:R-:W-:Y:S02]  /*1a80*/  USHF.L.U32 UR34, UR6, 0x6, URZ ;  /* 0x0000000606227899 */ /* 0x000fe400080006ff */
[----:B------:R-:W-:Y:S02]  /*1a90*/  UISETP.NE.AND UP0, UPT, UR5, 0x3, UPT ;  /* 0x000000030500788c */ /* 0x000fe4000bf05270 */
[----:B------:R-:W-:Y:S02]  /*1aa0*/  UIADD3 UR6, UPT, UPT, UR6, 0x1, URZ ;  /* 0x0000000106067890 */ /* 0x000fe4000fffe0ff */
[----:B------:R-:W-:Y:S02]  /*1ab0*/  USEL UR9, URZ, 0x1, UP0 ;  /* 0x00000001ff097887 */ /* 0x000fe40008000000 */
[----:B------:R-:W-:-:S02]  /*1ac0*/  USEL UR5, UR5, URZ, UP0 ;  /* 0x000000ff05057287 */ /* 0x000fc40008000000 */
[----:B------:R-:W-:Y:S02]  /*1ad0*/  ULEA UR32, UR4, UR7, 0xc ;  /* 0x0000000704207291 */ /* 0x000fe4000f8e60ff */
[----:B------:R-:W-:Y:S01]  /*1ae0*/  ULEA UR8, UR5, UR7, 0x3 ;  /* 0x0000000705087291 */ /* 0x000fe2000f8e18ff */
[----:B------:R-:W-:Y:S01]  /*1af0*/  LOP3.LUT R12, R12, UR9, RZ, 0x3c, !PT ;  /* 0x000000090c0c7c12 */ /* 0x000fe2000f8e3cff */
[----:B------:R-:W-:Y:S02]  /*1b00*/  UIADD3 UR10, UP1, UPT, UR26, 0x80, URZ ;  /* 0x000000801a0a7890 */ /* 0x000fe4000ff3e0ff */
[----:B------:R-:W-:Y:S01]  /*1b10*/  ULEA UR16, UR4, UR28, 0xe ;  /* 0x0000001c04107291 */ /* 0x000fe2000f8e70ff */
[----:B-1----:R-:W-:Y:S01]  /*1b20*/  SHF.L.U32 R0, R12, 0x1f, RZ ;  /* 0x0000001f0c007819 */ /* 0x002fe200000006ff */
[----:B------:R-:W-:Y:S02]  /*1b30*/  UIADD3.X UR11, UPT, UPT, URZ, UR27, URZ, UP1, !UPT ;  /* 0x0000001bff0b7290 */ /* 0x000fe40008ffe4ff */
[----:B------:R-:W-:Y:S01]  /*1b40*/  UIADD3 UR32, UPT, UPT, UR32, 0x6400, URZ ;  /* 0x0000640020207890 */ /* 0x000fe2000fffe0ff */
[----:B------:R4:W1:Y:S01]  /*1b50*/  SYNCS.PHASECHK.TRANS64.TRYWAIT P0, [UR8+0x18], R0 ;  /* 0x00001800ff0075a7 */ /* 0x0008620008001108 */
[----:B------:R-:W-:-:S02]  /*1b60*/  UIADD3 UR8, UP0, UPT, UR26, 0x180, URZ ;  /* 0x000001801a087890 */ /* 0x000fc4000ff1e0ff */
[----:B------:R-:W-:Y:S02]  /*1b70*/  UIADD3 UR16, UPT, UPT, UR7, 0x9400, UR16 ;  /* 0x0000940007107890 */ /* 0x000fe4000fffe010 */
[----:B------:R-:W-:Y:S02]  /*1b80*/  UIADD3.X UR9, UPT, UPT, URZ, UR27, URZ, UP0, !UPT ;  /* 0x0000001bff097290 */ /* 0x000fe400087fe4ff */
[----:B------:R-:W-:Y:S01]  /*1b90*/  UISETP.NE.AND UP0, UPT, UR6, UR21, UPT ;  /* 0x000000150600728c */ /* 0x000fe2000bf05270 */
[----:B------:R-:W-:Y:S01]  /*1ba0*/  UMOV UR12, 0x0 ;  /* 0x00000000000c7882 */ /* 0x000fe20000000000 */
[----:B------:R-:W-:Y:S01]  /*1bb0*/  UMOV UR13, 0x10000000 ;  /* 0x10000000000d7882 */ /* 0x000fe20000000000 */
[----:B------:R-:W-:Y:S01]  /*1bc0*/  UMOV UR4, 0x30000 ;  /* 0x0003000000047882 */ /* 0x000fe20000000000 */
[----:B------:R-:W-:Y:S01]  /*1bd0*/  UMOV UR20, UR36 ;  /* 0x0000002400147c82 */ /* 0x000fe20008000000 */
[----:B------:R-:W-:Y:S01]  /*1be0*/  UMOV UR17, UR33 ;  /* 0x0000002100117c82 */ /* 0x000fe20008000000 */
[----:B------:R-:W-:Y:S01]  /*1bf0*/  UMOV UR18, UR34 ;  /* 0x0000002200127c82 */ /* 0x000fe20008000000 */
[----:B------:R-:W-:Y:S01]  /*1c00*/  UTMALDG.3D [UR32], [UR10], desc[UR12] ;  /* 0x00000c200a0075b4 */ /* 0x000fe20008011000 */
[----:B------:R2:W-:Y:S02]  /*1c10*/  UTMALDG.3D.MULTICAST [UR16], [UR8], UR4, desc[UR12] ;  /* 0x00000c10080073b4 */ /* 0x0005e40008011804 */
[----:B--2---:R-:W-:Y:S01]  /*1c20*/  UMOV UR13, UR21 ;  /* 0x00000015000d7c82 */ /* 0x004fe20008000000 */
[----:B------:R-:W-:Y:S01]  /*1c30*/  UMOV UR4, UR5 ;  /* 0x0000000500047c82 */ /* 0x000fe20008000000 */
[----:B------:R-:W-:Y:S05]  /*1c40*/  BRA.U UP0, `(.L_x_31) ;  /* 0xfffffffd004c7547 */ /* 0x000fea000b83ffff */
.L_x_25:
[----:B------:R-:W-:Y:S01]  /*1c50*/  ULEA UR4, UR5, UR7, 0x3 ;  /* 0x0000000705047291 */ /* 0x000fe2000f8e18ff */
[----:B-1--4-:R-:W-:Y:S01]  /*1c60*/  SHF.L.U32 R0, R12, 0x1f, RZ ;  /* 0x0000001f0c007819 */ /* 0x012fe200000006ff */
[----:B------:R-:W-:Y:S01]  /*1c70*/  @!P1 SYNCS.ARRIVE.TRANS64.A1T0 RZ, [UR7+0x78], RZ ;  /* 0x000078ffffff99a7 */ /* 0x000fe20008100007 */
[----:B------:R-:W-:-:S06]  /*1c80*/  UISETP.GT.AND UP0, UPT, UR43, UR41, UPT ;  /* 0x000000292b00728c */ /* 0x000fcc000bf04270 */
[----:B---3--:R1:W3:Y:S03]  /*1c90*/  SYNCS.PHASECHK.TRANS64.TRYWAIT P0, [UR4+0x18], R0 ;  /* 0x00001800ff0075a7 */ /* 0x0082e60008001104 */
[----:B------:R-:W-:Y:S05]  /*1ca0*/  BRA.U !UP0, `(.L_x_32) ;  /* 0x0000000108bc7547 */ /* 0x000fea000b800000 */
[----:B------:R-:W-:Y:S01]  /*1cb0*/  UIADD3 UR25, UPT, UPT, UR44, UR13, URZ ;  /* 0x0000000d2c197290 */ /* 0x000fe2000fffe0ff */
[----:B------:R-:W-:-:S11]  /*1cc0*/  UMOV UR4, UR5 ;  /* 0x0000000500047c82 */ /* 0x000fd60008000000 */
.L_x_38:
[----:B------:R-:W-:Y:S01]  /*1cd0*/  ULEA UR9, UR4, UR7, 0x3 ;  /* 0x0000000704097291 */ /* 0x000fe2000f8e18ff */
[----:B---3--:R-:W-:Y:S01]  /*1ce0*/  @!P3 MOV R2, 0x5000 ;  /* 0x000050000002b802 */ /* 0x008fe20000000f00 */
[----:B-1-3--:R-:W-:Y:S10]  /*1cf0*/  @P0 BRA `(.L_x_33) ;  /* 0x00000000000c0947 */ /* 0x00aff40003800000 */
[----:B------:R-:W-:-:S04]  /*1d00*/  SHF.L.U32 R3, R12, 0x1f, RZ ;  /* 0x0000001f0c037819 */ /* 0x000fc800000006ff */
[----:B------:R-:W3:Y:S02]  /*1d10*/  SYNCS.PHASECHK.TRANS64.TRYWAIT P0, [UR9+0x18], R3 ;  /* 0x00001803ff0075a7 */ /* 0x000ee40008001109 */
[----:B---3--:R-:W-:Y:S05]  /*1d20*/  @!P0 BRA `(.L_x_34) ;  /* 0x00000078005c8947 */ /* 0x008fea0003800000 */
.L_x_33:
[----:B------:R3:W-:Y:S01]  /*1d30*/  @!P3 SYNCS.ARRIVE.TRANS64 RZ, [UR9], R2 ;  /* 0x00000002ffffb9a7 */ /* 0x0007e20008000009 */
[----:B------:R-:W-:-:S04]  /*1d40*/  ULOP3.LUT UR5, UR24, 0x2, URZ, 0xfc, !UPT ;  /* 0x0000000218057892 */ /* 0x000fc8000f8efcff */
[----:B------:R-:W-:-:S09]  /*1d50*/  UISETP.NE.AND UP0, UPT, UR5, 0x2, UPT ;  /* 0x000000020500788c */ /* 0x000fd2000bf05270 */
[----:B------:R-:W-:Y:S05]  /*1d60*/  BRA.U UP0, `(.L_x_35) ;  /* 0x0000000100047547 */ /* 0x000fea000b800000 */
[----:B--2---:R-:W-:Y:S05]  /*1d70*/  BPT.TRAP 0x1 ;  /* 0x000000040000795c */ /* 0x004fea0000300000 */
.L_x_35:
[----:B------:R-:W-:Y:S04]  /*1d80*/  BSSY.RECONVERGENT B0, `(.L_x_36) ;  /* 0x0000003000007945 */ /* 0x000fe80003800200 */
[----:B------:R-:W-:Y:S05]  /*1d90*/  @P2 BRA `(.L_x_37) ;  /* 0x0000000000042947 */ /* 0x000fea0003800000 */
[----:B--2---:R-:W-:Y:S05]  /*1da0*/  BPT.TRAP 0x1 ;  /* 0x000000040000795c */ /* 0x004fea0000300000 */
.L_x_37:
[----:B--2---:R-:W-:Y:S05]  /*1db0*/  BSYNC.RECONVERGENT B0 ;  /* 0x0000000000007941 */ /* 0x004fea0003800200 */
.L_x_36:
[----:B------:R-:W-:Y:S02]  /*1dc0*/  UIADD3 UR5, UPT, UPT, UR4, 0x1, URZ ;  /* 0x0000000104057890 */ /* 0x000fe4000fffe0ff */
[----:B------:R-:W-:Y:S02]  /*1dd0*/  UIADD3 UR14, UP1, UPT, UR26, 0x80, URZ ;  /* 0x000000801a0e7890 */ /* 0x000fe4000ff3e0ff */
[----:B------:R-:W-:Y:S02]  /*1de0*/  UISETP.NE.AND UP0, UPT, UR5, 0x3, UPT ;  /* 0x000000030500788c */ /* 0x000fe4000bf05270 */
[----:B------:R-:W-:Y:S02]  /*1df0*/  USHF.L.U32 UR10, UR13, 0x6, URZ ;  /* 0x000000060d0a7899 */ /* 0x000fe400080006ff */
[----:B------:R-:W-:Y:S02]  /*1e00*/  USEL UR8, URZ, 0x1, UP0 ;  /* 0x00000001ff087887 */ /* 0x000fe40008000000 */
[----:B------:R-:W-:-:S02]  /*1e10*/  USEL UR5, UR5, URZ, UP0 ;  /* 0x000000ff05057287 */ /* 0x000fc40008000000 */
[----:B------:R-:W-:Y:S02]  /*1e20*/  UIADD3 UR22, UP0, UPT, UR26, 0x180, URZ ;  /* 0x000001801a167890 */ /* 0x000fe4000ff1e0ff */
[----:B------:R-:W-:Y:S01]  /*1e30*/  LOP3.LUT R12, R12, UR8, RZ, 0x3c, !PT ;  /* 0x000000080c0c7c12 */ /* 0x000fe2000f8e3cff */
[----:B------:R-:W-:Y:S02]  /*1e40*/  ULEA UR8, UR4, UR7, 0xc ;  /* 0x0000000704087291 */ /* 0x000fe4000f8e60ff */
[----:B------:R-:W-:Y:S01]  /*1e50*/  ULEA UR6, UR5, UR7, 0x3 ;  /* 0x0000000705067291 */ /* 0x000fe2000f8e18ff */
[----:B-1----:R-:W-:Y:S01]  /*1e60*/  SHF.L.U32 R0, R12, 0x1f, RZ ;  /* 0x0000001f0c007819 */ /* 0x002fe200000006ff */
[----:B------:R-:W-:Y:S02]  /*1e70*/  UIADD3 UR8, UPT, UPT, UR8, 0x6400, URZ ;  /* 0x0000640008087890 */ /* 0x000fe4000fffe0ff */
[----:B------:R-:W-:Y:S02]  /*1e80*/  UIADD3.X UR15, UPT, UPT, URZ, UR27, URZ, UP1, !UPT ;  /* 0x0000001bff0f7290 */ /* 0x000fe40008ffe4ff */
[----:B------:R-:W-:-:S02]  /*1e90*/  ULEA UR16, UR4, UR29, 0xe ;  /* 0x0000001d04107291 */ /* 0x000fc4000f8e70ff */
[----:B------:R-:W-:Y:S01]  /*1ea0*/  UIADD3.X UR23, UPT, UPT, URZ, UR27, URZ, UP0, !UPT ;  /* 0x0000001bff177290 */ /* 0x000fe200087fe4ff */
[----:B------:R4:W1:Y:S01]  /*1eb0*/  SYNCS.PHASECHK.TRANS64.TRYWAIT P0, [UR6+0x18], R0 ;  /* 0x00001800ff0075a7 */ /* 0x0008620008001106 */
[----:B------:R-:W-:Y:S01]  /*1ec0*/  UMOV UR30, 0x0 ;  /* 0x00000000001e7882 */ /* 0x000fe20000000000 */
[----:B------:R-:W-:Y:S01]  /*1ed0*/  UMOV UR31, 0x10000000 ;  /* 0x10000000001f7882 */ /* 0x000fe20000000000 */
[----:B------:R-:W-:Y:S01]  /*1ee0*/  UMOV UR11, UR35 ;  /* 0x00000023000b7c82 */ /* 0x000fe20008000000 */
[----:B------:R-:W-:Y:S01]  /*1ef0*/  UMOV UR12, UR36 ;  /* 0x00000024000c7c82 */ /* 0x000fe20008000000 */
[----:B------:R-:W-:Y:S01]  /*1f00*/  UMOV UR6, 0x30000 ;  /* 0x0003000000067882 */ /* 0x000fe20000000000 */
[----:B------:R-:W-:Y:S01]  /*1f10*/  UMOV UR20, UR36 ;  /* 0x0000002400147c82 */ /* 0x000fe20008000000 */
[----:B------:R-:W-:Y:S01]  /*1f20*/  UMOV UR17, UR9 ;  /* 0x0000000900117c82 */ /* 0x000fe20008000000 */
[----:B------:R-:W-:Y:S01]  /*1f30*/  UMOV UR18, UR10 ;  /* 0x0000000a00127c82 */ /* 0x000fe20008000000 */
[----:B------:R4:W-:Y:S01]  /*1f40*/  UTMALDG.3D [UR8], [UR14], desc[UR30] ;  /* 0x00001e080e0075b4 */ /* 0x0009e20008011000 */
[----:B------:R-:W-:Y:S01]  /*1f50*/  UIADD3 UR13, UPT, UPT, UR13, 0x1, URZ ;  /* 0x000000010d0d7890 */ /* 0x000fe2000fffe0ff */
[----:B------:R-:W-:-:S03]  /*1f60*/  UMOV UR4, UR5 ;  /* 0x0000000500047c82 */ /* 0x000fc60008000000 */
[----:B------:R-:W-:Y:S01]  /*1f70*/  UISETP.NE.AND UP0, UPT, UR13, UR25, UPT ;  /* 0x000000190d00728c */ /* 0x000fe2000bf05270 */
[----:B------:R4:W-:Y:S08]  /*1f80*/  UTMALDG.3D.MULTICAST [UR16], [UR22], UR6, desc[UR30] ;  /* 0x00001e10160073b4 */ /* 0x0009f00008011806 */
[----:B----4-:R-:W-:Y:S05]  /*1f90*/  BRA.U UP0, `(.L_x_38) ;  /* 0xfffffffd004c7547 */ /* 0x010fea000b83ffff */
.L_x_32:
[C---:B------:R-:W-:Y:S01]  /*1fa0*/  LEA R3, R11.reuse, UR7, 0x3 ;  /* 0x000000070b037c11 */ /* 0x040fe2000f8e18ff */
[----:B------:R-:W-:Y:S01]  /*1fb0*/  NOP ;  /* 0x0000000000007918 */ /* 0x000fe20000000000 */
[----:B-1----:R-:W-:Y:S02]  /*1fc0*/  SHF.L.U32 R0, R10, 0x1f, RZ ;  /* 0x0000001f0a007819 */ /* 0x002fe400000006ff */
[----:B------:R-:W-:Y:S02]  /*1fd0*/  LEA R5, R11, UR7, 0x4 ;  /* 0x000000070b057c11 */ /* 0x000fe4000f8e20ff */
[----:B---3--:R-:W1:Y:S02]  /*1fe0*/  SYNCS.PHASECHK.TRANS64.TRYWAIT P0, [R3+URZ+0x80], R0 ;  /* 0x00008000030075a7 */ /* 0x008e6400080011ff */
[----:B-1----:R-:W-:Y:S05]  /*1ff0*/  @!P0 BRA `(.L_x_39) ;  /* 0x0000007400c08947 */ /* 0x002fea0003800000 */
.L_x_134:
[----:B------:R-:W3:Y:S01]  /*2000*/  LDS.128 R4, [R5+0x110] ;  /* 0x0001100005047984 */ /* 0x000ee20000000c00 */
[----:B------:R-:W-:Y:S01]  /*2010*/  UISETP.GE.AND UP0, UPT, UR42, 0x1, UPT ;  /* 0x000000012a00788c */ /* 0x000fe2000bf06270 */
[----:B------:R-:W-:Y:S01]  /*2020*/  @!PT LDS RZ, [RZ] ;  /* 0x00000000fffff984 */ /* 0x000fe20000000800 */
[----:B------:R-:W-:Y:S01]  /*2030*/  @!PT LDS RZ, [RZ] ;  /* 0x00000000fffff984 */ /* 0x000fe20000000800 */
[----:B------:R-:W-:Y:S01]  /*2040*/  @!PT LDS RZ, [RZ] ;  /* 0x00000000fffff984 */ /* 0x000fe20000000800 */
[----:B------:R-:W-:Y:S01]  /*2050*/  @!PT LDS RZ, [RZ] ;  /* 0x00000000fffff984 */ /* 0x000fe20000000800 */
[----:B------:R4:W-:Y:S06]  /*2060*/  MEMBAR.ALL.CTA ;  /* 0x0000000000007992 */ /* 0x0009ec0000008000 */
[----:B----4-:R-:W4:Y:S01]  /*2070*/  FENCE.VIEW.ASYNC.S ;  /* 0x00000000000073c6 */ /* 0x010f220000000000 */
[----:B---3--:R-:W-:-:S13]  /*2080*/  LOP3.LUT P0, RZ, R6, 0x1, RZ, 0xc0, !PT ;  /* 0x0000000106ff7812 */ /* 0x008fda000780c0ff */
[----:B----4-:R-:W-:Y:S01]  /*2090*/  VOTEU.ANY UP1, P0 ;  /* 0x0000000000ff7886 */ /* 0x010fe20000020100 */
[----:B------:R-:W-:-:S13]  /*20a0*/  PLOP3.LUT P0, PT, PT, PT, UP1, 0x80, 0x8 ;  /* 0x000000000008781c */ /* 0x000fda0003f0f018 */
[----:B-1----:R-:W-:Y:S02]  /*20b0*/  @P0 LOP3.LUT R0, R5, 0xffff, RZ, 0xc0, !PT ;  /* 0x0000ffff05000812 */ /* 0x002fe400078ec0ff */
[----:B------:R-:W-:Y:S02]  /*20c0*/  @P0 MOV R2, R4 ;  /* 0x0000000400020202 */ /* 0x000fe40000000f00 */
[----:B------:R-:W-:Y:S01]  /*20d0*/  @P0 R2UR UR6, R0 ;  /* 0x00000000000602ca */ /* 0x000fe200000e0000 */
[----:B------:R-:W-:Y:S01]  /*20e0*/  VIADD R0, R3, 0x90 ;  /* 0x0000009003007836 */ /* 0x000fe20000000000 */
[----:B------:R-:W-:Y:S02]  /*20f0*/  @P0 SHF.R.U32.HI R4, RZ, 0x10, R5 ;  /* 0x00000010ff040819 */ /* 0x000fe40000011605 */
[----:B------:R-:W-:Y:S02]  /*2100*/  @P0 R2UR UR8, R2 ;  /* 0x00000000020802ca */ /* 0x000fe400000e0000 */
[----:B------:R-:W-:-:S02]  /*2110*/  PRMT R0, RZ, 0x654, R0 ;  /* 0x00000654ff007816 */ /* 0x000fc40000000000 */
[----:B------:R-:W-:Y:S02]  /*2120*/  @P0 R2UR UR4, R4 ;  /* 0x00000000040402ca */ /* 0x000fe400000e0000 */
[----:B------:R1:W-:Y:S03]  /*2130*/  SYNCS.ARRIVE.TRANS64.RED.A1T0 RZ, [R0+URZ], RZ ;  /* 0x000000ff00ff79a7 */ /* 0x0003e600081004ff */
[----:B------:R-:W-:-:S04]  /*2140*/  @UP1 UMOV UR37, UR6 ;  /* 0x0000000600251c82 */ /* 0x000fc80008000000 */
[----:B------:R-:W-:-:S04]  /*2150*/  @UP1 UMOV UR38, UR8 ;  /* 0x0000000800261c82 */ /* 0x000fc80008000000 */
[----:B------:R-:W-:Y:S01]  /*2160*/  @UP1 UMOV UR36, UR4 ;  /* 0x0000000400241c82 */ /* 0x000fe20008000000 */
[----:B------:R-:W-:Y:S05]  /*2170*/  BRA.U !UP0, `(.L_x_40) ;  /* 0x0000000108d47547 */ /* 0x000fea000b800000 */
[----:B------:R-:W2:Y:S01]  /*2180*/  LDCU.128 UR12, c[0x0][0xb10] ;  /* 0x00016200ff0c77ac */ /* 0x000ea20008000c00 */
[----:B------:R-:W3:Y:S01]  /*2190*/  LDCU UR25, c[0x0][0xb20] ;  /* 0x00016400ff1977ac */ /* 0x000ee20008000800 */
[----:B------:R-:W4:Y:S01]  /*21a0*/  LDCU UR20, c[0x0][0xb0c] ;  /* 0x00016180ff1477ac */ /* 0x000f220008000800 */
[----:B------:R-:W1:Y:S01]  /*21b0*/  LDCU.64 UR10, c[0x0][0xb28] ;  /* 0x00016500ff0a77ac */ /* 0x000e620008000a00 */
[----:B------:R-:W-:Y:S02]  /*21c0*/  UISETP.NE.AND UP3, UPT, UR42, 0x1, UPT ;  /* 0x000000012a00788c */ /* 0x000fe4000bf65270 */
[----:B--2---:R-:W-:Y:S02]  /*21d0*/  UIMAD.WIDE.U32 UR16, UR39, UR15, URZ ;  /* 0x0000000f271072a5 */ /* 0x004fe4000f8e00ff */
[----:B------:R-:W-:Y:S02]  /*21e0*/  UIMAD.WIDE.U32 UR8, UR40, UR12, URZ ;  /* 0x0000000c280872a5 */ /* 0x000fe4000f8e00ff */
[----:B------:R-:W-:-:S02]  /*21f0*/  UISETP.NE.AND UP0, UPT, UR14, 0x1, UPT ;  /* 0x000000010e00788c */ /* 0x000fc4000bf05270 */
[----:B------:R-:W-:Y:S01]  /*2200*/  UIMAD.WIDE.U32 UR22, UR37, UR15, URZ ;  /* 0x0000000f251672a5 */ /* 0x000fe2000f8e00ff */
[----:B------:R-:W-:Y:S02]  /*2210*/  UMOV UR16, UR17 ;  /* 0x0000001100107c82 */ /* 0x000fe40008000000 */
[----:B------:R-:W-:Y:S01]  /*2220*/  UMOV UR8, UR9 ;  /* 0x0000000900087c82 */ /* 0x000fe20008000000 */
[----:B---3--:R-:W-:Y:S02]  /*2230*/  USHF.R.U32.HI UR16, URZ, UR25, UR16 ;  /* 0x00000019ff107299 */ /* 0x008fe40008011610 */
[----:B----4-:R-:W-:Y:S02]  /*2240*/  UISETP.NE.AND UP2, UPT, UR20, 0x1, UPT ;  /* 0x000000011400788c */ /* 0x010fe4000bf45270 */
[----:B------:R-:W-:Y:S02]  /*2250*/  USHF.R.U32.HI UR8, URZ, UR13, UR8 ;  /* 0x0000000dff087299 */ /* 0x000fe40008011608 */
[----:B------:R-:W-:-:S02]  /*2260*/  USEL UR6, UR39, UR16, !UP0 ;  /* 0x0000001027067287 */ /* 0x000fc4000c000000 */
[----:B------:R-:W-:Y:S02]  /*2270*/  USEL UR8, UR40, UR8, !UP2 ;  /* 0x0000000828087287 */ /* 0x000fe4000d000000 */
[----:B-1----:R-:W-:Y:S01]  /*2280*/  UIMAD.WIDE.U32 UR16, UR6, UR10, URZ ;  /* 0x0000000a061072a5 */ /* 0x002fe2000f8e00ff */
[----:B------:R-:W-:Y:S01]  /*2290*/  UMOV UR4, UR23 ;  /* 0x0000001700047c82 */ /* 0x000fe20008000000 */
[----:B------:R-:W-:Y:S02]  /*22a0*/  UIMAD.WIDE.U32 UR18, UR38, UR12, URZ ;  /* 0x0000000c261272a5 */ /* 0x000fe4000f8e00ff */
[----:B------:R-:W-:-:S03]  /*22b0*/  UIMAD.WIDE.U32 UR22, UR8, UR10, URZ ;  /* 0x0000000a081672a5 */ /* 0x000fc6000f8e00ff */
[----:B------:R-:W-:Y:S01]  /*22c0*/  UMOV UR16, UR17 ;  /* 0x0000001100107c82 */ /* 0x000fe20008000000 */
[----:B------:R-:W-:Y:S02]  /*22d0*/  USHF.R.U32.HI UR4, URZ, UR25, UR4 ;  /* 0x00000019ff047299 */ /* 0x000fe40008011604 */
[----:B------:R-:W-:Y:S01]  /*22e0*/  @UP3 USHF.R.U32.HI UR6, URZ, UR11, UR16 ;  /* 0x0000000bff063299 */ /* 0x000fe20008011610 */
[----:B------:R-:W-:Y:S01]  /*22f0*/  UMOV UR18, UR19 ;  /* 0x0000001300127c82 */ /* 0x000fe20008000000 */
[----:B------:R-:W-:Y:S01]  /*2300*/  UMOV UR22, UR23 ;  /* 0x0000001700167c82 */ /* 0x000fe20008000000 */
[----:B------:R-:W-:Y:S02]  /*2310*/  USHF.R.U32.HI UR13, URZ, UR13, UR18 ;  /* 0x0000000dff0d7299 */ /* 0x000fe40008011612 */
[----:B------:R-:W-:Y:S02]  /*2320*/  USEL UR4, UR37, UR4, !UP0 ;  /* 0x0000000425047287 */ /* 0x000fe4000c000000 */
[----:B------:R-:W-:-:S02]  /*2330*/  @UP3 USHF.R.U32.HI UR8, URZ, UR11, UR22 ;  /* 0x0000000bff083299 */ /* 0x000fc40008011616 */
[----:B------:R-:W-:Y:S02]  /*2340*/  UIMAD UR9, UR42, UR6, URZ ;  /* 0x000000062a0972a4 */ /* 0x000fe4000f8e02ff */
[----:B------:R-:W-:Y:S02]  /*2350*/  USEL UR6, UR38, UR13, !UP2 ;  /* 0x0000000d26067287 */ /* 0x000fe4000d000000 */
[----:B------:R-:W-:Y:S02]  /*2360*/  UIMAD UR12, UR42, UR8, URZ ;  /* 0x000000082a0c72a4 */ /* 0x000fe4000f8e02ff */
[----:B------:R-:W-:Y:S02]  /*2370*/  UISETP.GE.AND UP0, UPT, UR4, UR9, UPT ;  /* 0x000000090400728c */ /* 0x000fe4000bf06270 */
[----:B------:R-:W-:Y:S02]  /*2380*/  UIMAD.WIDE.U32 UR16, UR4, UR10, URZ ;  /* 0x0000000a041072a5 */ /* 0x000fe4000f8e00ff */
[----:B------:R-:W-:-:S02]  /*2390*/  UISETP.GE.OR UP0, UPT, UR6, UR12, UP0 ;  /* 0x0000000c0600728c */ /* 0x000fc40008706670 */
[----:B------:R-:W-:Y:S02]  /*23a0*/  UIMAD.WIDE.U32 UR12, UR6, UR10, URZ ;  /* 0x0000000a060c72a5 */ /* 0x000fe4000f8e00ff */
[----:B------:R-:W-:Y:S01]  /*23b0*/  UIADD3 UR15, UPT, UPT, -UR4, URZ, URZ ;  /* 0x000000ff040f7290 */ /* 0x000fe2000fffe1ff */
[----:B------:R-:W-:Y:S01]  /*23c0*/  UMOV UR10, UR17 ;  /* 0x00000011000a7c82 */ /* 0x000fe20008000000 */
[----:B------:R-:W-:Y:S02]  /*23d0*/  UIADD3 UR12, UPT, UPT, -UR6, URZ, URZ ;  /* 0x000000ff060c7290 */ /* 0x000fe4000fffe1ff */
[----:B------:R-:W-:-:S03]  /*23e0*/  USHF.R.U32.HI UR10, URZ, UR11, UR10 ;  /* 0x0000000bff0a7299 */ /* 0x000fc6000801160a */
[----:B------:R-:W-:Y:S01]  /*23f0*/  @!UP0 UMOV UR9, UR13 ;  /* 0x0000000d00098c82 */ /* 0x000fe20008000000 */
[----:B------:R-:W-:Y:S02]  /*2400*/  UIMAD UR15, UR14, UR15, UR37 ;  /* 0x0000000f0e0f72a4 */ /* 0x000fe4000f8e0225 */
[----:B------:R-:W-:Y:S02]  /*2410*/  USEL UR10, UR4, UR10, !UP3 ;  /* 0x0000000a040a7287 */ /* 0x000fe4000d800000 */
[----:B------:R-:W-:Y:S02]  /*2420*/  @!UP0 USHF.R.U32.HI UR9, URZ, UR11, UR9 ;  /* 0x0000000bff098299 */ /* 0x000fe40008011609 */
[----:B------:R-:W-:Y:S02]  /*2430*/  UIADD3 UR11, UPT, UPT, -UR10, URZ, URZ ;  /* 0x000000ff0a0b7290 */ /* 0x000fe4000fffe1ff */
[----:B------:R-:W-:Y:S02]  /*2440*/  @!UP0 USEL UR9, UR6, UR9, !UP3 ;  /* 0x0000000906098287 */ /* 0x000fe4000d800000 */
[----:B------:R-:W-:-:S02]  /*2450*/  UIMAD UR11, UR42, UR11, UR4 ;  /* 0x0000000b2a0b72a4 */ /* 0x000fc4000f8e0204 */
[----:B------:R-:W-:Y:S02]  /*2460*/  @!UP0 UIADD3 UR10, UPT, UPT, UR10, -UR9, URZ ;  /* 0x800000090a0a8290 */ /* 0x000fe4000fffe0ff */
[----:B------:R-:W-:Y:S02]  /*2470*/  @!UP0 UIMAD UR9, UR11, UR8, UR9 ;  /* 0x000000080b0982a4 */ /* 0x000fe4000f8e0209 */
[----:B------:R-:W-:Y:S02]  /*2480*/  @!UP0 UIMAD UR4, UR42, UR10, UR6 ;  /* 0x0000000a2a0482a4 */ /* 0x000fe4000f8e0206 */
[----:B------:R-:W-:Y:S02]  /*2490*/  UIMAD UR8, UR20, UR12, UR38 ;  /* 0x0000000c140872a4 */ /* 0x000fe4000f8e0226 */
[----:B------:R-:W-:Y:S01]  /*24a0*/  UIMAD UR37, UR4, UR14, UR15 ;  /* 0x0000000e042572a4 */ /* 0x000fe2000f8e020f */
[----:B------:R-:W-:Y:S02]  /*24b0*/  @!UP0 UMOV UR6, UR9 ;  /* 0x0000000900068c82 */ /* 0x000fe40008000000 */
[----:B------:R-:W-:-:S12]  /*24c0*/  UIMAD UR38, UR6, UR20, UR8 ;  /* 0x00000014062672a4 */ /* 0x000fd8000f8e0208 */
.L_x_40:
[----:B------:R-:W3:Y:S02]  /*24d0*/  LDCU UR4, c[0x0][0xb30] ;  /* 0x00016600ff0477ac */ /* 0x000ee40008000800 */
[----:B---3--:R-:W-:-:S09]  /*24e0*/  UISETP.NE.AND UP0, UPT, UR4, 0x1, UPT ;  /* 0x000000010400788c */ /* 0x008fd2000bf05270 */
[----:B------:R-:W-:Y:S05]  /*24f0*/  BRA.U UP0, `(.L_x_41) ;  /* 0x0000000100447547 */ /* 0x000fea000b800000 */
[----:B------:R-:W3:Y:S01]  /*2500*/  LDCU.128 UR12, c[0x0][0xb10] ;  /* 0x00016200ff0c77ac */ /* 0x000ee20008000c00 */
[----:B------:R-:W4:Y:S01]  /*2510*/  LDCU UR16, c[0x0][0xb0c] ;  /* 0x00016180ff1077ac */ /* 0x000f220008000800 */
[----:B------:R-:W1:Y:S01]  /*2520*/  LDCU UR17, c[0x0][0xb20] ;  /* 0x00016400ff1177ac */ /* 0x000e620008000800 */
[----:B---3--:R-:W-:Y:S02]  /*2530*/  UIMAD.WIDE.U32 UR10, UR38, UR12, URZ ;  /* 0x0000000c260a72a5 */ /* 0x008fe4000f8e00ff */
[----:B------:R-:W-:Y:S02]  /*2540*/  UIMAD.WIDE.U32 UR8, UR37, UR15, URZ ;  /* 0x0000000f250872a5 */ /* 0x000fe4000f8e00ff */
[----:B----4-:R-:W-:Y:S02]  /*2550*/  UISETP.NE.AND UP2, UPT, UR16, 0x1, UPT ;  /* 0x000000011000788c */ /* 0x010fe4000bf45270 */
[----:B------:R-:W-:Y:S01]  /*2560*/  UISETP.NE.AND UP0, UPT, UR14, 0x1, UPT ;  /* 0x000000010e00788c */ /* 0x000fe2000bf05270 */
[----:B------:R-:W-:-:S02]  /*2570*/  UMOV UR6, UR11 ;  /* 0x0000000b00067c82 */ /* 0x000fc40008000000 */
[----:B------:R-:W-:Y:S01]  /*2580*/  UMOV UR4, UR9 ;  /* 0x0000000900047c82 */ /* 0x000fe20008000000 */
[----:B------:R-:W-:Y:S02]  /*2590*/  USHF.R.U32.HI UR6, URZ, UR13, UR6 ;  /* 0x0000000dff067299 */ /* 0x000fe40008011606 */
[----:B-1----:R-:W-:Y:S02]  /*25a0*/  USHF.R.U32.HI UR4, URZ, UR17, UR4 ;  /* 0x00000011ff047299 */ /* 0x002fe40008011604 */
[----:B------:R-:W-:Y:S02]  /*25b0*/  USEL UR6, UR38, UR6, !UP2 ;  /* 0x0000000626067287 */ /* 0x000fe4000d000000 */
[----:B------:R-:W-:-:S04]  /*25c0*/  USEL UR4, UR37, UR4, !UP0 ;  /* 0x0000000425047287 */ /* 0x000fc8000c000000 */
[----:B------:R-:W-:Y:S02]  /*25d0*/  UIADD3 UR8, UPT, UPT, UR6, -UR4, URZ ;  /* 0x8000000406087290 */ /* 0x000fe4000fffe0ff */
[----:B------:R-:W-:Y:S02]  /*25e0*/  UIADD3 UR4, UPT, UPT, -UR6, UR4, URZ ;  /* 0x0000000406047290 */ /* 0x000fe4000fffe1ff */
[----:B------:R-:W-:Y:S02]  /*25f0*/  UIMAD UR37, UR8, UR14, UR37 ;  /* 0x0000000e082572a4 */ /* 0x000fe4000f8e0225 */
[----:B------:R-:W-:-:S12]  /*2600*/  UIMAD UR38, UR4, UR16, UR38 ;  /* 0x00000010042672a4 */ /* 0x000fd8000f8e0226 */
.L_x_41:
[----:B------:R-:W-:Y:S01]  /*2610*/  VIADD R11, R11, 0x1 ;  /* 0x000000010b0b7836 */ /* 0x000fe20000000000 */
[----:B------:R-:W-:Y:S01]  /*2620*/  R2UR UR4, R87 ;  /* 0x00000000570472ca */ /* 0x000fe200000e0000 */
[----:B------:R-:W-:Y:S01]  /*2630*/  UIADD3 UR31, UPT, UPT, UR37, UR59, URZ ;  /* 0x0000003b251f7290 */ /* 0x000fe2000fffe0ff */
[----:B------:R-:W-:Y:S02]  /*2640*/  PLOP3.LUT P1, PT, PT, PT, PT, 0x80, 0x8 ;  /* 0x000000000008781c */ /* 0x000fe40003f2f070 */
[----:B------:R-:W-:-:S04]  /*2650*/  ISETP.NE.AND P0, PT, R11, 0x2, PT ;  /* 0x000000020b00780c */ /* 0x000fc80003f05270 */
[----:B------:R-:W-:Y:S02]  /*2660*/  SEL R3, RZ, 0x1, P0 ;  /* 0x00000001ff037807 */ /* 0x000fe40000000000 */
[----:B------:R-:W-:Y:S02]  /*2670*/  SEL R11, R11, RZ, P0 ;  /* 0x000000ff0b0b7207 */ /* 0x000fe40000000000 */
[----:B------:R-:W-:Y:S01]  /*2680*/  LOP3.LUT R10, R10, R3, RZ, 0x3c, !PT ;  /* 0x000000030a0a7212 */ /* 0x000fe200078e3cff */
[----:B------:R-:W-:Y:S01]  /*2690*/  UIADD3 UR30, UPT, UPT, UR38, UR4, URZ ;  /* 0x00000004261e7290 */ /* 0x000fe2000fffe0ff */
[----:B------:R-:W-:Y:S11]  /*26a0*/  BRA.U UP1, `(.L_x_42) ;  /* 0xfffffff101587547 */ /* 0x000ff6000b83ffff */
[----:B------:R-:W-:Y:S01]  /*26b0*/  UIADD3 UR7, UPT, UPT, UR7, 0x18, URZ ;  /* 0x0000001807077890 */ /* 0x000fe2000fffe0ff */
[----:B------:R-:W-:-:S03]  /*26c0*/  SHF.L.U32 R3, R12, 0x1f, RZ ;  /* 0x0000001f0c037819 */ /* 0x000fc600000006ff */
[----:B------:R-:W-:-:S09]  /*26d0*/  ULEA UR4, UR5, UR7, 0x3 ;  /* 0x0000000705047291 */ /* 0x000fd2000f8e18ff */
[----:B------:R-:W3:Y:S02]  /*26e0*/  SYNCS.PHASECHK.TRANS64.TRYWAIT P0, [UR4], R3 ;  /* 0x00000003ff0075a7 */ /* 0x000ee40008001104 */
[----:B---3--:R-:W-:Y:S05]  /*26f0*/  @!P0 BRA `(.L_x_43) ;  /* 0x0000007000148947 */ /* 0x008fea0003800000 */
.L_x_136:
[----:B------:R-:W-:-:S04]  /*2700*/  UIADD3 UR4, UPT, UPT, UR5, 0x1, URZ ;  /* 0x0000000105047890 */ /* 0x000fc8000fffe0ff */
[----:B------:R-:W-:-:S04]  /*2710*/  UISETP.NE.AND UP0, UPT, UR4, 0x3, UPT ;  /* 0x000000030400788c */ /* 0x000fc8000bf05270 */
[----:B------:R-:W-:Y:S02]  /*2720*/  USEL UR6, URZ, 0x1, UP0 ;  /* 0x00000001ff067887 */ /* 0x000fe40008000000 */
[----:B------:R-:W-:-:S04]  /*2730*/  USEL UR4, UR4, URZ, UP0 ;  /* 0x000000ff04047287 */ /* 0x000fc80008000000 */
[----:B------:R-:W-:Y:S01]  /*2740*/  ULEA UR5, UR4, UR7, 0x3 ;  /* 0x0000000704057291 */ /* 0x000fe2000f8e18ff */
[----:B------:R-:W-:-:S04]  /*2750*/  LOP3.LUT R12, R12, UR6, RZ, 0x3c, !PT ;  /* 0x000000060c0c7c12 */ /* 0x000fc8000f8e3cff */
[----:B-1----:R-:W-:-:S04]  /*2760*/  SHF.L.U32 R3, R12, 0x1f, RZ ;  /* 0x0000001f0c037819 */ /* 0x002fc800000006ff */
[----:B------:R-:W1:Y:S02]  /*2770*/  SYNCS.PHASECHK.TRANS64.TRYWAIT P0, [UR5], R3 ;  /* 0x00000003ff0075a7 */ /* 0x000e640008001105 */
[----:B-1----:R-:W-:Y:S05]  /*2780*/  @!P0 BRA `(.L_x_44) ;  /* 0x0000007000088947 */ /* 0x002fea0003800000 */
.L_x_138:
[----:B------:R-:W-:-:S04]  /*2790*/  UIADD3 UR4, UPT, UPT, UR4, 0x1, URZ ;  /* 0x0000000104047890 */ /* 0x000fc8000fffe0ff */
[----:B------:R-:W-:-:S04]  /*27a0*/  UISETP.NE.AND UP0, UPT, UR4, 0x3, UPT ;  /* 0x000000030400788c */ /* 0x000fc8000bf05270 */
[----:B------:R-:W-:Y:S02]  /*27b0*/  USEL UR5, URZ, 0x1, UP0 ;  /* 0x00000001ff057887 */ /* 0x000fe40008000000 */
[----:B------:R-:W-:-:S04]  /*27c0*/  USEL UR4, UR4, URZ, UP0 ;  /* 0x000000ff04047287 */ /* 0x000fc80008000000 */
[----:B------:R-:W-:Y:S01]  /*27d0*/  ULEA UR4, UR4, UR7, 0x3 ;  /* 0x0000000704047291 */ /* 0x000fe2000f8e18ff */
[----:B-1----:R-:W-:-:S04]  /*27e0*/  LOP3.LUT R3, R12, UR5, RZ, 0x3c, !PT ;  /* 0x000000050c037c12 */ /* 0x002fc8000f8e3cff */
[----:B------:R-:W-:Y:S01]  /*27f0*/  SHF.L.U32 R3, R3, 0x1f, RZ ;  /* 0x0000001f03037819 */ /* 0x000fe200000006ff */
[----:B------:R-:W-:-:S07]  /*2800*/  IMAD.U32 R0, RZ, RZ, UR4 ;  /* 0x00000004ff007e24 */ /* 0x000fce000f8e00ff */
.L_x_45:
[----:B-1----:R1:W3:Y:S02]  /*2810*/  SYNCS.PHASECHK.TRANS64.TRYWAIT P0, [R0+URZ], R3 ;  /* 0x00000003000075a7 */ /* 0x0022e400080011ff */
[----:B---3--:R-:W-:Y:S05]  /*2820*/  @!P0 NANOSLEEP.SYNCS 0x989680 ;  /* 0x009896800000895d */ /* 0x008fea0003900000 */
[----:B------:R-:W3:Y:S02]  /*2830*/  @!P0 SYNCS.PHASECHK.TRANS64 P0, [R0+URZ], R3 ;  /* 0x00000003000085a7 */ /* 0x000ee400080010ff */
[----:B--23--:R-:W-:Y:S05]  /*2840*/  @P0 EXIT ;  /* 0x000000000000094d */ /* 0x00cfea0003800000 */
[----:B------:R-:W-:Y:S05]  /*2850*/  BRA `(.L_x_45) ;  /* 0xfffffffc00ec7947 */ /* 0x000fea000383ffff */
.L_x_22:
[----:B------:R-:W2:Y:S02]  /*2860*/  S2UR UR4, SR_CgaCtaId ;  /* 0x00000000000479c3 */ /* 0x000ea40000008800 */
[----:B--2---:R-:W-:-:S04]  /*2870*/  UISETP.NE.AND UP0, UPT, UR4, URZ, UPT ;  /* 0x000000ff0400728c */ /* 0x004fc8000bf05270 */
[----:B------:R-:W-:-:S09]  /*2880*/  UISETP.NE.OR UP0, UPT, UR18, 0x1, UP0 ;  /* 0x000000011200788c */ /* 0x000fd20008705670 */
[----:B------:R-:W-:Y:S05]  /*2890*/  BRA.U UP0, `(.L_x_46) ;  /* 0x00000005004c7547 */ /* 0x000fea000b800000 */
[----:B------:R-:W2:Y:S01]  /*28a0*/  S2UR UR5, SR_CgaCtaId ;  /* 0x00000000000579c3 */ /* 0x000ea20000008800 */
[----:B------:R-:W-:Y:S01]  /*28b0*/  UMOV UR4, 0x400 ;  /* 0x0000040000047882 */ /* 0x000fe20000000000 */
[----:B------:R-:W-:Y:S01]  /*28c0*/  ISETP.GE.U32.AND P2, PT, R0, 0x2, PT ;  /* 0x000000020000780c */ /* 0x000fe20003f46070 */
[----:B------:R-:W-:Y:S01]  /*28d0*/  IMAD.MOV.U32 R12, RZ, RZ, 0x1 ;  /* 0x00000001ff0c7424 */ /* 0x000fe200078e00ff */
[----:B------:R-:W-:Y:S02]  /*28e0*/  CS2R R10, SRZ ;  /* 0x00000000000a7805 */ /* 0x000fe4000001ff00 */
[----:B------:R-:W-:Y:S01]  /*28f0*/  CS2R R8, SRZ ;  /* 0x0000000000087805 */ /* 0x000fe2000001ff00 */
[----:B--2---:R-:W-:-:S03]  /*2900*/  ULEA UR6, UR5, UR4, 0x18 ;  /* 0x0000000405067291 */ /* 0x004fc6000f8ec0ff */
[----:B------:R-:W-:-:S09]  /*2910*/  UMOV UR5, URZ ;  /* 0x000000ff00057c82 */ /* 0x000fd20008000000 */
.L_x_50:
[----:B------:R-:W-:Y:S02]  /*2920*/  LEA R2, R8, UR6, 0x3 ;  /* 0x0000000608027c11 */ /* 0x000fe4000f8e18ff */
[----:B------:R-:W-:-:S03]  /*2930*/  SHF.L.U32 R5, R9, 0x1f, RZ ;  /* 0x0000001f09057819 */ /* 0x000fc600000006ff */
[----:B------:R-:W-:Y:S01]  /*2940*/  VIADD R4, R2, 0xf0 ;  /* 0x000000f002047836 */ /* 0x000fe20000000000 */
[----:B------:R-:W2:Y:S02]  /*2950*/  SYNCS.PHASECHK.TRANS64.TRYWAIT P0, [R2+URZ+0xe0], R5 ;  /* 0x0000e005020075a7 */ /* 0x000ea400080011ff */
[----:B--2---:R-:W-:Y:S05]  /*2960*/  @!P0 BRA `(.L_x_47) ;  /* 0x0000006c00a88947 */ /* 0x004fea0003800000 */
.L_x_139:
[----:B------:R-:W-:Y:S01]  /*2970*/  ULEA UR4, UR5, UR6, 0x3 ;  /* 0x0000000605047291 */ /* 0x000fe2000f8e18ff */
[----:B------:R-:W-:Y:S02]  /*2980*/  PRMT R4, RZ, 0x654, R4 ;  /* 0x00000654ff047816 */ /* 0x000fe40000000004 */
[----:B--2---:R-:W-:Y:S01]  /*2990*/  SHF.L.U32 R5, R12, 0x1f, RZ ;  /* 0x0000001f0c057819 */ /* 0x004fe200000006ff */
[----:B------:R-:W-:Y:S01]  /*29a0*/  UIADD3 UR7, UPT, UPT, UR4, 0x80, URZ ;  /* 0x0000008004077890 */ /* 0x000fe2000fffe0ff */
[----:B------:R2:W-:Y:S05]  /*29b0*/  SYNCS.ARRIVE.TRANS64.RED.A1T0 RZ, [R4+URZ], RZ ;  /* 0x000000ff04ff79a7 */ /* 0x0005ea00081004ff */
[----:B------:R-:W-:Y:S01]  /*29c0*/  IMAD.U32 R7, RZ, RZ, UR7 ;  /* 0x00000007ff077e24 */ /* 0x000fe2000f8e00ff */
[----:B------:R-:W3:Y:S04]  /*29d0*/  SYNCS.PHASECHK.TRANS64.TRYWAIT P0, [UR4+0x90], R5 ;  /* 0x00009005ff0075a7 */ /* 0x000ee80008001104 */
[----:B------:R-:W-:Y:S01]  /*29e0*/  PRMT R6, R0, 0x654, R7 ;  /* 0x0000065400067816 */ /* 0x000fe20000000007 */
[----:B--2---:R-:W-:Y:S01]  /*29f0*/  @!P2 IMAD.MOV.U32 R4, RZ, RZ, 0x10 ;  /* 0x00000010ff04a424 */ /* 0x004fe200078e00ff */
[----:B---3--:R-:W-:Y:S06]  /*2a00*/  @!P0 BRA `(.L_x_48) ;  /* 0x0000006c00948947 */ /* 0x008fec0003800000 */
.L_x_141:
[----:B------:R-:W-:Y:S01]  /*2a10*/  ULEA UR8, UR5, UR6, 0x4 ;  /* 0x0000000605087291 */ /* 0x000fe2000f8e20ff */
[----:B------:R-:W-:Y:S01]  /*2a20*/  SEL R3, R6, R3, !P2 ;  /* 0x0000000306037207 */ /* 0x000fe20005000000 */
[----:B------:R-:W-:Y:S01]  /*2a30*/  UIADD3 UR9, UPT, UPT, UR4, 0x80, URZ ;  /* 0x0000008004097890 */ /* 0x000fe2000fffe0ff */
[----:B--2---:R-:W-:Y:S01]  /*2a40*/  LEA R2, R11, UR6, 0x3 ;  /* 0x000000060b027c11 */ /* 0x004fe2000f8e18ff */
[----:B------:R-:W-:Y:S01]  /*2a50*/  UIADD3 UR8, UPT, UPT, UR8, 0x110, URZ ;  /* 0x0000011008087890 */ /* 0x000fe2000fffe0ff */
[----:B------:R-:W-:Y:S01]  /*2a60*/  SHF.L.U32 R5, R10, 0x1f, RZ ;  /* 0x0000001f0a057819 */ /* 0x000fe200000006ff */
[----:B------:R2:W-:Y:S01]  /*2a70*/  @!P2 SYNCS.ARRIVE.TRANS64.RED RZ, [R3+URZ], R4 ;  /* 0x0000000403ffa9a7 */ /* 0x0005e200080004ff */
[----:B------:R-:W-:Y:S01]  /*2a80*/  UIADD3 UR4, UPT, UPT, UR5, 0x1, URZ ;  /* 0x0000000105047890 */ /* 0x000fe2000fffe0ff */
[----:B------:R-:W-:-:S03]  /*2a90*/  VIADD R8, R8, 0x1 ;  /* 0x0000000108087836 */ /* 0x000fc60000000000 */
[----:B------:R-:W-:Y:S02]  /*2aa0*/  UISETP.NE.AND UP0, UPT, UR4, 0x2, UPT ;  /* 0x000000020400788c */ /* 0x000fe4000bf05270 */
[----:B------:R-:W-:Y:S06]  /*2ab0*/  UGETNEXTWORKID.BROADCAST [UR8], [UR9] ;  /* 0x00000000080073ca */ /* 0x000fec0008000100 */
[----:B------:R-:W-:Y:S01]  /*2ac0*/  USEL UR7, URZ, 0x1, UP0 ;  /* 0x00000001ff077887 */ /* 0x000fe20008000000 */
[----:B------:R-:W-:Y:S01]  /*2ad0*/  ISETP.NE.AND P0, PT, R8, 0x2, PT ;  /* 0x000000020800780c */ /* 0x000fe20003f05270 */
[----:B------:R-:W-:Y:S01]  /*2ae0*/  USEL UR5, UR4, URZ, UP0 ;  /* 0x000000ff04057287 */ /* 0x000fe20008000000 */
[----:B------:R-:W3:Y:S03]  /*2af0*/  SYNCS.PHASECHK.TRANS64.TRYWAIT P1, [R2+URZ+0x80], R5 ;  /* 0x00008005020075a7 */ /* 0x000ee600080211ff */
[----:B------:R-:W-:Y:S01]  /*2b00*/  LOP3.LUT R12, R12, UR7, RZ, 0x3c, !PT ;  /* 0x000000070c0c7c12 */ /* 0x000fe2000f8e3cff */
[----:B--23--:R-:W-:Y:S07]  /*2b10*/  @!P1 BRA `(.L_x_49) ;  /* 0x0000006c00689947 */ /* 0x00cfee0003800000 */
.L_x_142:
[C---:B------:R-:W-:Y:S01]  /*2b20*/  LEA R4, R11.reuse, UR6, 0x4 ;  /* 0x000000060b047c11 */ /* 0x040fe2000f8e20ff */
[----:B--2---:R-:W-:Y:S01]  /*2b30*/  VIADD R2, R2, 0x90 ;  /* 0x0000009002027836 */ /* 0x004fe20000000000 */
[----:B------:R-:W-:Y:S01]  /*2b40*/  SEL R8, R8, RZ, P0 ;  /* 0x000000ff08087207 */ /* 0x000fe20000000000 */
[----:B------:R-:W-:-:S03]  /*2b50*/  VIADD R11, R11, 0x1 ;  /* 0x000000010b0b7836 */ /* 0x000fc60000000000 */
[----:B------:R-:W2:Y:S01]  /*2b60*/  LDS.128 R4, [R4+0x110] ;  /* 0x0001100004047984 */ /* 0x000ea20000000c00 */
[----:B------:R-:W-:Y:S02]  /*2b70*/  PRMT R2, RZ, 0x654, R2 ;  /* 0x00000654ff027816 */ /* 0x000fe40000000002 */
[C---:B------:R-:W-:Y:S01]  /*2b80*/  ISETP.NE.AND P1, PT, R11.reuse, 0x2, PT ;  /* 0x000000020b00780c */ /* 0x040fe20003f25270 */
[----:B------:R-:W-:Y:S01]  /*2b90*/  @!PT LDS RZ, [RZ] ;  /* 0x00000000fffff984 */ /* 0x000fe20000000800 */
[----:B------:R-:W-:Y:S01]  /*2ba0*/  @!PT LDS RZ, [RZ] ;  /* 0x00000000fffff984 */ /* 0x000fe20000000800 */
[----:B------:R-:W-:Y:S01]  /*2bb0*/  @!PT LDS RZ, [RZ] ;  /* 0x00000000fffff984 */ /* 0x000fe20000000800 */
[----:B------:R-:W-:Y:S01]  /*2bc0*/  @!PT LDS RZ, [RZ] ;  /* 0x00000000fffff984 */ /* 0x000fe20000000800 */
[----:B------:R3:W-:Y:S06]  /*2bd0*/  MEMBAR.ALL.CTA ;  /* 0x0000000000007992 */ /* 0x0007ec0000008000 */
[----:B---3--:R-:W3:Y:S01]  /*2be0*/  FENCE.VIEW.ASYNC.S ;  /* 0x00000000000073c6 */ /* 0x008ee20000000000 */
[----:B------:R-:W-:Y:S01]  /*2bf0*/  SEL R11, R11, RZ, P1 ;  /* 0x000000ff0b0b7207 */ /* 0x000fe20000800000 */
[----:B---3--:R3:W-:Y:S01]  /*2c00*/  SYNCS.ARRIVE.TRANS64.RED.A1T0 RZ, [R2+URZ], RZ ;  /* 0x000000ff02ff79a7 */ /* 0x0087e200081004ff */
[----:B--2---:R-:W-:-:S02]  /*2c10*/  LOP3.LUT P3, RZ, R6, 0x1, RZ, 0xc0, !PT ;  /* 0x0000000106ff7812 */ /* 0x004fc4000786c0ff */
[----:B------:R-:W-:-:S04]  /*2c20*/  SEL R5, RZ, 0x1, P1 ;  /* 0x00000001ff057807 */ /* 0x000fc80000800000 */
[----:B------:R-:W-:Y:S02]  /*2c30*/  LOP3.LUT R10, R10, R5, RZ, 0x3c, !PT ;  /* 0x000000050a0a7212 */ /* 0x000fe400078e3cff */
[----:B---3--:R-:W-:-:S04]  /*2c40*/  SEL R2, RZ, 0x1, P0 ;  /* 0x00000001ff027807 */ /* 0x008fc80000000000 */
[----:B------:R-:W-:Y:S01]  /*2c50*/  LOP3.LUT R9, R9, R2, RZ, 0x3c, !PT ;  /* 0x0000000209097212 */ /* 0x000fe200078e3cff */
[----:B------:R-:W-:Y:S06]  /*2c60*/  @P3 BRA `(.L_x_50) ;  /* 0xfffffffc002c3947 */ /* 0x000fec000383ffff */
[----:B------:R-:W-:Y:S01]  /*2c70*/  ULEA UR4, UR5, UR6, 0x3 ;  /* 0x0000000605047291 */ /* 0x000fe2000f8e18ff */
[----:B------:R-:W-:-:S08]  /*2c80*/  SHF.L.U32 R3, R12, 0x1f, RZ ;  /* 0x0000001f0c037819 */ /* 0x000fd000000006ff */
[----:B------:R-:W2:Y:S02]  /*2c90*/  SYNCS.PHASECHK.TRANS64 P0, [UR4+0x90], R3 ;  /* 0x00009003ff0075a7 */ /* 0x000ea40008001004 */
[----:B--2---:R-:W-:Y:S05]  /*2ca0*/  @P0 BRA `(.L_x_51) ;  /* 0x0000000000080947 */ /* 0x004fea0003800000 */
[----:B------:R-:W2:Y:S02]  /*2cb0*/  SYNCS.PHASECHK.TRANS64.TRYWAIT P0, [UR4+0x90], R3 ;  /* 0x00009003ff0075a7 */ /* 0x000ea40008001104 */
[----:B--2---:R-:W-:Y:S05]  /*2cc0*/  @!P0 BRA `(.L_x_52) ;  /* 0x0000006c00108947 */ /* 0x004fea0003800000 */
.L_x_51:
[----:B------:R-:W-:-:S04]  /*2cd0*/  UIADD3 UR7, UPT, UPT, UR5, 0x1, URZ ;  /* 0x0000000105077890 */ /* 0x000fc8000fffe0ff */
[----:B------:R-:W-:-:S04]  /*2ce0*/  UISETP.NE.AND UP0, UPT, UR7, 0x2, UPT ;  /* 0x000000020700788c */ /* 0x000fc8000bf05270 */
[----:B------:R-:W-:Y:S02]  /*2cf0*/  USEL UR8, URZ, 0x1, UP0 ;  /* 0x00000001ff087887 */ /* 0x000fe40008000000 */
[----:B------:R-:W-:-:S04]  /*2d00*/  USEL UR7, UR7, URZ, UP0 ;  /* 0x000000ff07077287 */ /* 0x000fc80008000000 */
[----:B------:R-:W-:Y:S01]  /*2d10*/  ULEA UR7, UR7, UR6, 0x3 ;  /* 0x0000000607077291 */ /* 0x000fe2000f8e18ff */
[----:B--2---:R-:W-:-:S04]  /*2d20*/  LOP3.LUT R3, R12, UR8, RZ, 0x3c, !PT ;  /* 0x000000080c037c12 */ /* 0x004fc8000f8e3cff */
[----:B------:R-:W-:-:S04]  /*2d30*/  SHF.L.U32 R0, R3, 0x1f, RZ ;  /* 0x0000001f03007819 */ /* 0x000fc800000006ff */
[----:B------:R-:W2:Y:S02]  /*2d40*/  SYNCS.PHASECHK.TRANS64 P0, [UR7+0x90], R0 ;  /* 0x00009000ff0075a7 */ /* 0x000ea40008001007 */
[----:B-12---:R-:W-:Y:S05]  /*2d50*/  @P0 EXIT ;  /* 0x000000000000094d */ /* 0x006fea0003800000 */
[----:B------:R-:W-:Y:S02]  /*2d60*/  SHF.L.U32 R3, R3, 0x1f, RZ ;  /* 0x0000001f03037819 */ /* 0x000fe400000006ff */
[----:B------:R-:W-:-:S07]  /*2d70*/  MOV R0, UR7 ;  /* 0x0000000700007c02 */ /* 0x000fce0008000f00 */
.L_x_53:
[----:B-1----:R1:W2:Y:S02]  /*2d80*/  SYNCS.PHASECHK.TRANS64.TRYWAIT P0, [R0+URZ+0x90], R3 ;  /* 0x00009003000075a7 */ /* 0x0022a400080011ff */
[----:B--2---:R-:W-:Y:S05]  /*2d90*/  @!P0 NANOSLEEP.SYNCS 0x989680 ;  /* 0x009896800000895d */ /* 0x004fea0003900000 */
[----:B------:R-:W2:Y:S02]  /*2da0*/  @!P0 SYNCS.PHASECHK.TRANS64 P0, [R0+URZ+0x90], R3 ;  /* 0x00009003000085a7 */ /* 0x000ea400080010ff */
[----:B--2---:R-:W-:Y:S05]  /*2db0*/  @P0 EXIT ;  /* 0x000000000000094d */ /* 0x004fea0003800000 */
[----:B------:R-:W-:Y:S05]  /*2dc0*/  BRA `(.L_x_53) ;  /* 0xfffffffc00ec7947 */ /* 0x000fea000383ffff */
.L_x_46:
[----:B------:R-:W-:Y:S05]  /*2dd0*/  BRA.U UP4, `(.L_x_54) ;  /* 0x0000000d04a07547 */ /* 0x000fea000b800000 */
[----:B------:R-:W2:Y:S01]  /*2de0*/  S2UR UR7, SR_CgaCtaId ;  /* 0x00000000000779c3 */ /* 0x000ea20000008800 */
[----:B------:R-:W-:Y:S01]  /*2df0*/  UMOV UR4, 0x40 ;  /* 0x0000004000047882 */ /* 0x000fe20000000000 */
[----:B------:R-:W-:Y:S01]  /*2e00*/  NOP ;  /* 0x0000000000007918 */ /* 0x000fe20000000000 */
[----:B------:R-:W-:Y:S01]  /*2e10*/  UMOV UR6, 0x400 ;  /* 0x0000040000067882 */ /* 0x000fe20000000000 */
[----:B--2---:R-:W-:Y:S02]  /*2e20*/  ULEA UR5, UR7, UR4, 0x18 ;  /* 0x0000000407057291 */ /* 0x004fe4000f8ec0ff */
[----:B------:R-:W-:-:S07]  /*2e30*/  ULEA UR6, UR7, UR6, 0x18 ;  /* 0x0000000607067291 */ /* 0x000fce000f8ec0ff */
[----:B------:R-:W2:Y:S02]  /*2e40*/  LDS.U8 R0, [UR5+0x1c] ;  /* 0x00001c05ff007984 */ /* 0x000ea40008000000 */
[----:B--2---:R-:W-:-:S13]  /*2e50*/  ISETP.NE.AND P0, PT, R0, RZ, PT ;  /* 0x000000ff0000720c */ /* 0x004fda0003f05270 */
[----:B------:R-:W-:Y:S05]  /*2e60*/  @P0 BRA `(.L_x_55) ;  /* 0x0000000000580947 */ /* 0x000fea0003800000 */
[----:B------:R-:W-:-:S13]  /*2e70*/  ELECT P0, URZ, PT ;  /* 0x0000000000ff782f */ /* 0x000fda0003800000 */
[----:B------:R-:W-:Y:S05]  /*2e80*/  @!P0 BRA `(.L_x_56) ;  /* 0x0000000000608947 */ /* 0x000fea0003800000 */
[----:B------:R-:W-:Y:S01]  /*2e90*/  UMOV UR4, 0x10 ;  /* 0x0000001000047882 */ /* 0x000fe20000000000 */
[----:B------:R-:W-:Y:S01]  /*2ea0*/  HFMA2 R0, -RZ, RZ, 0, 5.9604644775390625e-08 ;  /* 0x00000001ff007431 */ /* 0x000fe200000001ff */
[----:B------:R-:W-:-:S03]  /*2eb0*/  MOV R3, 0xffff ;  /* 0x0000ffff00037802 */ /* 0x000fc60000000f00 */
[----:B------:R-:W-:Y:S04]  /*2ec0*/  DEPBAR.LE SB2, 0x36 ;  /* 0x0000ad800000791a */ /* 0x000fe80000000000 */
[----:B------:R-:W2:Y:S02]  /*2ed0*/  UTCATOMSWS.FIND_AND_SET.ALIGN UP0, UR4, UR4 ;  /* 0x00000004000475e3 */ /* 0x000ea40008000800 */
[----:B--2---:R-:W-:Y:S01]  /*2ee0*/  MOV R4, UR4 ;  /* 0x0000000400047c02 */ /* 0x004fe20008000f00 */
[----:B------:R-:W-:Y:S06]  /*2ef0*/  BRA.U UP0, `(.L_x_57) ;  /* 0x0000000100187547 */ /* 0x000fec000b800000 */
.L_x_58:
[----:B------:R-:W-:Y:S05]  /*2f00*/  NANOSLEEP 0x64 ;  /* 0x000000640000795d */ /* 0x000fea0003800000 */
[----:B------:R-:W-:-:S05]  /*2f10*/  UMOV UR4, 0x10 ;  /* 0x0000001000047882 */ /* 0x000fca0000000000 */
[----:B------:R-:W-:Y:S04]  /*2f20*/  DEPBAR.LE SB2, 0x36 ;  /* 0x0000ad800000791a */ /* 0x000fe80000000000 */
[----:B------:R-:W2:Y:S02]  /*2f30*/  UTCATOMSWS.FIND_AND_SET.ALIGN UP0, UR4, UR4 ;  /* 0x00000004000475e3 */ /* 0x000ea40008000800 */
[----:B--2---:R-:W-:Y:S01]  /*2f40*/  MOV R4, UR4 ;  /* 0x0000000400047c02 */ /* 0x004fe20008000f00 */
[----:B------:R-:W-:Y:S05]  /*2f50*/  BRA.U !UP0, `(.L_x_58) ;  /* 0xfffffffd08e87547 */ /* 0x000fea000b83ffff */
.L_x_57:
[-C--:B------:R-:W-:Y:S02]  /*2f60*/  SHF.L.U32 R3, R3, R4.reuse, RZ ;  /* 0x0000000403037219 */ /* 0x080fe400000006ff */
[----:B------:R-:W-:Y:S01]  /*2f70*/  SHF.L.U32 R0, R0, R4, RZ ;  /* 0x0000000400007219 */ /* 0x000fe200000006ff */
[----:B------:R-:W-:Y:S02]  /*2f80*/  IMAD.SHL.U32 R4, R4, 0x20, RZ ;  /* 0x0000002004047824 */ /* 0x000fe400078e00ff */
[----:B------:R2:W-:Y:S04]  /*2f90*/  ATOMS.OR RZ, [UR5+0x14], R3 ;  /* 0x00001403ffff798c */ /* 0x0005e8000b000005 */
[----:B------:R2:W-:Y:S04]  /*2fa0*/  ATOMS.OR RZ, [UR5+0x18], R0 ;  /* 0x00001800ffff798c */ /* 0x0005e8000b000005 */
[----:B------:R2:W-:Y:S01]  /*2fb0*/  STS [UR6+0x130], R4 ;  /* 0x00013004ff007988 */ /* 0x0005e20008000806 */
[----:B------:R-:W-:Y:S05]  /*2fc0*/  BRA `(.L_x_56) ;  /* 0x0000000000107947 */ /* 0x000fea0003800000 */
.L_x_55:
[----:B------:R-:W-:Y:S02]  /*2fd0*/  MOV R0, 0xffffffff ;  /* 0xffffffff00007802 */ /* 0x000fe40000000f00 */
[----:B------:R-:W-:-:S03]  /*2fe0*/  MOV R4, 0x3010 ;  /* 0x0000301000047802 */ /* 0x000fc60000000f00 */
[----:B------:R2:W-:Y:S04]  /*2ff0*/  STS [UR6+0x130], R0 ;  /* 0x00013000ff007988 */ /* 0x0005e80008000806 */
[----:B-12--5:R-:W-:Y:S05]  /*3000*/  CALL.REL.NOINC `($__internal_1_$__cuda_sm10x_tcgen05_guardrail_trap_phase_invalid_during_alloc) ;  /* 0x0000007000547944 */ /* 0x026fea0003c00000 */
.L_x_56:
[----:B------:R-:W-:Y:S05]  /*3010*/  WARPSYNC.ALL ;  /* 0x0000000000007948 */ /* 0x000fea0003800000 */
[----:B------:R-:W3:Y:S01]  /*3020*/  S2UR UR4, SR_CgaCtaId ;  /* 0x00000000000479c3 */ /* 0x000ee20000008800 */
[----:B------:R-:W-:Y:S01]  /*3030*/  UMOV UR17, 0x400 ;  /* 0x0000040000117882 */ /* 0x000fe20000000000 */
[----:B------:R-:W-:-:S06]  /*3040*/  NOP ;  /* 0x0000000000007918 */ /* 0x000fcc0000000000 */
[----:B------:R-:W-:Y:S06]  /*3050*/  BAR.ARV 0x6, 0xa0 ;  /* 0x0182800000007b1d */ /* 0x000fec0000002000 */
[----:B------:R-:W4:Y:S01]  /*3060*/  LDCU UR5, c[0x0][0x38c] ;  /* 0x00007180ff0577ac */ /* 0x000f220008000800 */
[----:B------:R-:W-:Y:S01]  /*3070*/  LOP3.LUT R2, R2, 0xffff, RZ, 0xc0, !PT ;  /* 0x0000ffff02027812 */ /* 0x000fe200078ec0ff */
[----:B------:R-:W-:Y:S01]  /*3080*/  IMAD.MOV.U32 R11, RZ, RZ, 0x1 ;  /* 0x00000001ff0b7424 */ /* 0x000fe200078e00ff */
[----:B------:R-:W-:Y:S01]  /*3090*/  CS2R R8, SRZ ;  /* 0x0000000000087805 */ /* 0x000fe2000001ff00 */
[----:B------:R-:W1:Y:S01]  /*30a0*/  LDCU UR8, c[0x0][0x38c] ;  /* 0x00007180ff0877ac */ /* 0x000e620008000800 */
[----:B------:R-:W-:Y:S01]  /*30b0*/  R2UR UR19, R2 ;  /* 0x00000000021372ca */ /* 0x000fe200000e0000 */
[----:B------:R-:W-:Y:S01]  /*30c0*/  IMAD.MOV.U32 R10, RZ, RZ, RZ ;  /* 0x000000ffff0a7224 */ /* 0x000fe200078e00ff */
[----:B------:R-:W-:Y:S01]  /*30d0*/  UMOV UR22, URZ ;  /* 0x000000ff00167c82 */ /* 0x000fe20008000000 */
[----:B------:R-:W-:Y:S01]  /*30e0*/  UMOV UR14, URZ ;  /* 0x000000ff000e7c82 */ /* 0x000fe20008000000 */
[----:B---3--:R-:W-:Y:S01]  /*30f0*/  ULEA UR17, UR4, UR17, 0x18 ;  /* 0x0000001104117291 */ /* 0x008fe2000f8ec0ff */
[----:B------:R-:W-:Y:S01]  /*3100*/  UMOV UR26, 0x0 ;  /* 0x00000000001a7882 */ /* 0x000fe20000000000 */
[----:B------:R-:W-:-:S02]  /*3110*/  UMOV UR27, 0x4400010 ;  /* 0x04400010001b7882 */ /* 0x000fc40000000000 */
[----:B------:R-:W-:Y:S02]  /*3120*/  UIADD3 UR6, UPT, UPT, UR17, 0x6400, URZ ;  /* 0x0000640011067890 */ /* 0x000fe4000fffe0ff */
[----:B------:R-:W-:Y:S02]  /*3130*/  UIADD3 UR7, UPT, UPT, UR17, 0x9400, URZ ;  /* 0x0000940011077890 */ /* 0x000fe4000fffe0ff */
[----:B----4-:R-:W-:Y:S01]  /*3140*/  UIADD3 UR5, UPT, UPT, UR5, 0x3f, URZ ;  /* 0x0000003f05057890 */ /* 0x010fe2000fffe0ff */
[----:B--2---:R-:W2:Y:S01]  /*3150*/  LDS R0, [UR17+0x130] ;  /* 0x00013011ff007984 */ /* 0x004ea20008000800 */
[----:B------:R-:W-:Y:S02]  /*3160*/  USHF.R.U32.HI UR6, URZ, 0x4, UR6 ;  /* 0x00000004ff067899 */ /* 0x000fe40008011606 */
[----:B------:R-:W-:Y:S02]  /*3170*/  USHF.R.S32.HI UR4, URZ, 0x1f, UR5 ;  /* 0x0000001fff047899 */ /* 0x000fe40008011405 */
[----:B------:R-:W-:-:S02]  /*3180*/  ULOP3.LUT UR6, UR6, 0x3fff, URZ, 0xc0, !UPT ;  /* 0x00003fff06067892 */ /* 0x000fc4000f8ec0ff */
[----:B------:R-:W-:Y:S02]  /*3190*/  ULEA.HI UR4, UR4, UR5, URZ, 0x6 ;  /* 0x0000000504047291 */ /* 0x000fe4000f8f30ff */
[----:B------:R-:W-:Y:S02]  /*31a0*/  USHF.R.U32.HI UR5, URZ, 0x4, UR7 ;  /* 0x00000004ff057899 */ /* 0x000fe40008011607 */
[----:B------:R-:W-:Y:S02]  /*31b0*/  USHF.R.S32.HI UR28, URZ, 0x6, UR4 ;  /* 0x00000006ff1c7899 */ /* 0x000fe40008011404 */
[----:B------:R-:W-:Y:S02]  /*31c0*/  ULOP3.LUT UR5, UR5, 0x3fff, URZ, 0xc0, !UPT ;  /* 0x00003fff05057892 */ /* 0x000fe4000f8ec0ff */
[----:B------:R-:W-:Y:S02]  /*31d0*/  UISETP.LT.AND UP0, UPT, UR28, 0x1, UPT ;  /* 0x000000011c00788c */ /* 0x000fe4000bf01270 */
[----:B------:R-:W-:-:S02]  /*31e0*/  ULOP3.LUT UR20, UR6, 0x10000, URZ, 0xfc, !UPT ;  /* 0x0001000006147892 */ /* 0x000fc4000f8efcff */
[----:B------:R-:W-:Y:S02]  /*31f0*/  USEL UR29, UR28, 0x1, !UP0 ;  /* 0x000000011c1d7887 */ /* 0x000fe4000c000000 */
[----:B------:R-:W-:Y:S02]  /*3200*/  ULOP3.LUT UR21, UR5, 0x10000, URZ, 0xfc, !UPT ;  /* 0x0001000005157892 */ /* 0x000fe4000f8efcff */
[----:B------:R-:W-:Y:S02]  /*3210*/  UIADD3 UR29, UPT, UPT, -UR29, URZ, URZ ;  /* 0x000000ff1d1d7290 */ /* 0x000fe4000fffe1ff */
[----:B-1----:R-:W-:Y:S01]  /*3220*/  UISETP.GE.AND UP4, UPT, UR8, 0x1, UPT ;  /* 0x000000010800788c */ /* 0x002fe2000bf86270 */
[----:B------:R-:W-:Y:S01]  /*3230*/  UMOV UR24, 0x0 ;  /* 0x0000000000187882 */ /* 0x000fe20000000000 */
[----:B------:R-:W-:Y:S01]  /*3240*/  UMOV UR25, 0x4400010 ;  /* 0x0440001000197882 */ /* 0x000fe20000000000 */
[----:B--2---:R-:W-:-:S15]  /*3250*/  R2UR UR30, R0 ;  /* 0x00000000001e72ca */ /* 0x004fde00000e0000 */
.L_x_65:
[----:B------:R-:W-:Y:S02]  /*3260*/  LEA R0, R10, UR17, 0x3 ;  /* 0x000000110a007c11 */ /* 0x000fe4000f8e18ff */
[----:B------:R-:W-:Y:S02]  /*3270*/  SHF.L.U32 R5, R9, 0x1f, RZ ;  /* 0x0000001f09057819 */ /* 0x000fe400000006ff */
[----:B------:R-:W-:Y:S01]  /*3280*/  PLOP3.LUT P0, PT, PT, PT, UP4, 0x80, 0x8 ;  /* 0x000000000008781c */ /* 0x000fe20003f0f048 */
[----:B------:R-:W-:Y:S01]  /*3290*/  VIADD R3, R0, 0x90 ;  /* 0x0000009000037836 */ /* 0x000fe20000000000 */
[----:B-1----:R-:W1:Y:S02]  /*32a0*/  SYNCS.PHASECHK.TRANS64.TRYWAIT P1, [R0+URZ+0x80], R5 ;  /* 0x00008005000075a7 */ /* 0x002e6400080211ff */
[----:B-1-3--:R-:W-:Y:S09]  /*32b0*/  @!P1 BRA `(.L_x_59) ;  /* 0x0000006400ac9947 */ /* 0x00aff20003800000 */
.L_x_144:
[----:B------:R-:W-:Y:S01]  /*32c0*/  LEA R4, R10, UR17, 0x4 ;  /* 0x000000110a047c11 */ /* 0x000fe2000f8e20ff */
[----:B------:R-:W-:Y:S01]  /*32d0*/  @UP4 ULEA UR4, UR14, UR17, 0x3 ;  /* 0x000000110e044291 */ /* 0x000fe2000f8e18ff */
[----:B------:R-:W-:Y:S01]  /*32e0*/  PLOP3.LUT P2, PT, PT, PT, PT, 0x80, 0x8 ;  /* 0x000000000008781c */ /* 0x000fe20003f4f070 */
[----:B------:R-:W-:Y:S01]  /*32f0*/  ULEA UR23, UR22, UR17, 0x3 ;  /* 0x0000001116177291 */ /* 0x000fe2000f8e18ff */
[----:B------:R-:W-:Y:S02]  /*3300*/  PRMT R3, RZ, 0x654, R3 ;  /* 0x00000654ff037816 */ /* 0x000fe40000000003 */
[----:B-1----:R-:W1:Y:S01]  /*3310*/  LDS.128 R4, [R4+0x110] ;  /* 0x0001100004047984 */ /* 0x002e620000000c00 */
[----:B------:R-:W-:Y:S02]  /*3320*/  @P0 SHF.L.U32 R2, R8, 0x1f, RZ ;  /* 0x0000001f08020819 */ /* 0x000fe400000006ff */
[----:B------:R-:W-:Y:S01]  /*3330*/  SHF.L.U32 R0, R11, 0x1f, RZ ;  /* 0x0000001f0b007819 */ /* 0x000fe200000006ff */
[----:B------:R-:W-:Y:S01]  /*3340*/  @!PT LDS RZ, [RZ] ;  /* 0x00000000fffff984 */ /* 0x000fe20000000800 */
[----:B------:R-:W-:Y:S01]  /*3350*/  @!PT LDS RZ, [RZ] ;  /* 0x00000000fffff984 */ /* 0x000fe20000000800 */
[----:B------:R-:W-:Y:S01]  /*3360*/  @!PT LDS RZ, [RZ] ;  /* 0x00000000fffff984 */ /* 0x000fe20000000800 */
[----:B------:R-:W-:Y:S01]  /*3370*/  @!PT LDS RZ, [RZ] ;  /* 0x00000000fffff984 */ /* 0x000fe20000000800 */
[----:B------:R2:W-:Y:S06]  /*3380*/  MEMBAR.ALL.CTA ;  /* 0x0000000000007992 */ /* 0x0005ec0000008000 */
[----:B--2---:R-:W2:Y:S02]  /*3390*/  FENCE.VIEW.ASYNC.S ;  /* 0x00000000000073c6 */ /* 0x004ea40000000000 */
[----:B--2---:R2:W-:Y:S01]  /*33a0*/  SYNCS.ARRIVE.TRANS64.RED.A1T0 RZ, [R3+URZ], RZ ;  /* 0x000000ff03ff79a7 */ /* 0x0045e200081004ff */
[----:B------:R2:W3:Y:S01]  /*33b0*/  @P0 SYNCS.PHASECHK.TRANS64.TRYWAIT P2, [UR4], R2 ;  /* 0x00000002ff0005a7 */ /* 0x0004e20008041104 */
[----:B------:R-:W-:Y:S01]  /*33c0*/  ULEA.HI UR4, UR22, UR22, URZ, 0x1 ;  /* 0x0000001616047291 */ /* 0x000fe2000f8f08ff */
[----:B-1----:R-:W-:-:S03]  /*33d0*/  LOP3.LUT P1, RZ, R6, 0x1, RZ, 0xc0, !PT ;  /* 0x0000000106ff7812 */ /* 0x002fc6000782c0ff */
[----:B------:R-:W-:Y:S02]  /*33e0*/  USHF.L.U32 UR18, UR4, 0x7, URZ ;  /* 0x0000000704127899 */ /* 0x000fe400080006ff */
[----:B------:R-:W-:Y:S02]  /*33f0*/  ULOP3.LUT UR4, UR4, 0xffe, URZ, 0xc0, !UPT ;  /* 0x00000ffe04047892 */ /* 0x000fe4000f8ec0ff */
[----:B------:R-:W-:Y:S02]  /*3400*/  ULOP3.LUT UR18, UR18, 0xffffff00, URZ, 0xc0, !UPT ;  /* 0xffffff0012127892 */ /* 0x000fe4000f8ec0ff */
[----:B------:R-:W-:Y:S02]  /*3410*/  UIADD3 UR4, UPT, UPT, -UR4, UR22, URZ ;  /* 0x0000001604047290 */ /* 0x000fe4000fffe1ff */
[----:B------:R-:W-:Y:S01]  /*3420*/  UIADD3 UR18, UPT, UPT, UR30, UR18, URZ ;  /* 0x000000121e127290 */ /* 0x000fe2000fffe0ff */
[----:B------:R-:W1:Y:S03]  /*3430*/  SYNCS.PHASECHK.TRANS64.TRYWAIT P0, [UR23+0xc0], R0 ;  /* 0x0000c000ff0075a7 */ /* 0x000e660008001117 */
[----:B------:R-:W-:Y:S01]  /*3440*/  ULEA UR18, UR4, UR18, 0x14 ;  /* 0x0000001204127291 */ /* 0x000fe2000f8ea0ff */
[----:B-123--:R-:W-:Y:S11]  /*3450*/  @!P0 BRA `(.L_x_60) ;  /* 0x0000006400588947 */ /* 0x00eff60003800000 */
.L_x_146:
[----:B------:R-:W-:Y:S01]  /*3460*/  IADD3 R10, PT, PT, R10, 0x1, RZ ;  /* 0x000000010a0a7810 */ /* 0x000fe20007ffe0ff */
[----:B------:R-:W-:Y:S06]  /*3470*/  BRA.U !UP4, `(.L_x_61) ;  /* 0x000000010c987547 */ /* 0x000fec000b800000 */
[----:B------:R-:W-:Y:S01]  /*3480*/  UPLOP3.LUT UP2, UPT, UPT, UPT, UPT, 0x40, 0x4 ;  /* 0x000000000004789c */ /* 0x000fe20003f4e870 */
[----:B------:R-:W-:Y:S01]  /*3490*/  UMOV UR16, UR29 ;  /* 0x0000001d00107c82 */ /* 0x000fe20008000000 */
[----:B------:R-:W-:Y:S01]  /*34a0*/  UMOV UR15, UR28 ;  /* 0x0000001c000f7c82 */ /* 0x000fe20008000000 */
[----:B------:R-:W-:-:S08]  /*34b0*/  UMOV UR6, UR14 ;  /* 0x0000000e00067c82 */ /* 0x000fd00008000000 */
.L_x_64:
[----:B------:R-:W-:Y:S02]  /*34c0*/  UIADD3 UR16, UPT, UPT, UR16, 0x1, URZ ;  /* 0x0000000110107890 */ /* 0x000fe4000fffe0ff */
[----:B--2---:R-:W-:Y:S02]  /*34d0*/  ULEA UR5, UR6, UR17, 0x3 ;  /* 0x0000001106057291 */ /* 0x004fe4000f8e18ff */
[----:B------:R-:W-:Y:S01]  /*34e0*/  UISETP.NE.AND UP3, UPT, UR16, URZ, UPT ;  /* 0x000000ff1000728c */ /* 0x000fe2000bf65270 */
[----:B---3--:R-:W-:Y:S10]  /*34f0*/  @P2 BRA `(.L_x_62) ;  /* 0x00000000000c2947 */ /* 0x008ff40003800000 */
[----:B-1----:R-:W-:Y:S04]  /*3500*/  SHF.L.U32 R3, R8, 0x1f, RZ ;  /* 0x0000001f08037819 */ /* 0x002fe800000006ff */
[----:B------:R-:W1:Y:S02]  /*3510*/  SYNCS.PHASECHK.TRANS64.TRYWAIT P0, [UR5], R3 ;  /* 0x00000003ff0075a7 */ /* 0x000e640008001105 */
[----:B-1----:R-:W-:Y:S05]  /*3520*/  @!P0 BRA `(.L_x_63) ;  /* 0x00000064003c8947 */ /* 0x002fea0003800000 */
.L_x_62:
[----:B------:R-:W-:Y:S01]  /*3530*/  UISETP.NE.AND UP0, UPT, UR15, 0x1, UPT ;  /* 0x000000010f00788c */ /* 0x000fe2000bf05270 */
[----:B------:R-:W-:Y:S01]  /*3540*/  PLOP3.LUT P2, PT, PT, PT, PT, 0x80, 0x8 ;  /* 0x000000000008781c */ /* 0x000fe20003f4f070 */
[----:B------:R-:W-:Y:S02]  /*3550*/  UIADD3 UR4, UPT, UPT, UR6, 0x1, URZ ;  /* 0x0000000106047890 */ /* 0x000fe4000fffe0ff */
[----:B------:R-:W-:Y:S02]  /*3560*/  ULEA UR12, UR6, UR21, 0xa ;  /* 0x00000015060c7291 */ /* 0x000fe4000f8e50ff */
[----:B------:R-:W-:Y:S01]  /*3570*/  UISETP.NE.AND UP1, UPT, UR4, 0x3, UPT ;  /* 0x000000030400788c */ /* 0x000fe2000bf25270 */
[----:B------:R-:W-:Y:S01]  /*3580*/  PLOP3.LUT P0, PT, PT, PT, UP0, 0x80, 0x8 ;  /* 0x000000000008781c */ /* 0x000fe20003f0f008 */
[----:B------:R-:W-:Y:S02]  /*3590*/  UIADD3 UR10, UPT, UPT, UR12, 0x2, URZ ;  /* 0x000000020c0a7890 */ /* 0x000fe4000fffe0ff */
[----:B------:R-:W-:Y:S02]  /*35a0*/  USEL UR7, URZ, 0x1, UP1 ;  /* 0x00000001ff077887 */ /* 0x000fe40008800000 */
[----:B------:R-:W-:Y:S02]  /*35b0*/  USEL UR14, UR4, URZ, UP1 ;  /* 0x000000ff040e7287 */ /* 0x000fe40008800000 */
[----:B------:R-:W-:Y:S02]  /*35c0*/  UIADD3 UR15, UPT, UPT, UR15, -0x1, URZ ;  /* 0xffffffff0f0f7890 */ /* 0x000fe4000fffe0ff */
[----:B------:R-:W-:Y:S01]  /*35d0*/  @UP0 ULEA UR4, UR14, UR17, 0x3 ;  /* 0x000000110e040291 */ /* 0x000fe2000f8e18ff */
[----:B------:R-:W-:Y:S01]  /*35e0*/  LOP3.LUT R8, R8, UR7, RZ, 0x3c, !PT ;  /* 0x0000000708087c12 */ /* 0x000fe2000f8e3cff */
[----:B------:R-:W-:Y:S01]  /*35f0*/  UIADD3 UR7, UPT, UPT, UR5, 0x18, URZ ;  /* 0x0000001805077890 */ /* 0x000fe2000fffe0ff */
[----:B------:R-:W-:Y:S02]  /*3600*/  UMOV UR13, 0x80004020 ;  /* 0x80004020000d7882 */ /* 0x000fe40000000000 */
[----:B-1----:R-:W-:Y:S01]  /*3610*/  @P0 SHF.L.U32 R0, R8, 0x1f, RZ ;  /* 0x0000001f08000819 */ /* 0x002fe200000006ff */
[----:B------:R-:W-:Y:S01]  /*3620*/  UMOV UR5, 0x80004020 ;  /* 0x8000402000057882 */ /* 0x000fe20000000000 */
[----:B------:R-:W-:Y:S01]  /*3630*/  UMOV UR11, 0x80004020 ;  /* 0x80004020000b7882 */ /* 0x000fe20000000000 */
[----:B------:R-:W-:Y:S01]  /*3640*/  UMOV UR9, 0x80004020 ;  /* 0x8000402000097882 */ /* 0x000fe20000000000 */
[----:B------:R2:W3:Y:S01]  /*3650*/  @P0 SYNCS.PHASECHK.TRANS64.TRYWAIT P2, [UR4], R0 ;  /* 0x00000000ff0005a7 */ /* 0x0004e20008041104 */
[----:B------:R-:W-:Y:S03]  /*3660*/  ULEA UR4, UR6, UR20, 0x8 ;  /* 0x0000001406047291 */ /* 0x000fe6000f8e40ff */
[----:B------:R-:W-:Y:S01]  /*3670*/  UMOV UR6, UR14 ;  /* 0x0000000e00067c82 */ /* 0x000fe20008000000 */
[----:B------:R-:W-:Y:S05]  /*3680*/  UIADD3 UR8, UPT, UPT, UR4, 0x2, URZ ;  /* 0x0000000204087890 */ /* 0x000fea000fffe0ff */
[----:B------:R2:W-:Y:S01]  /*3690*/  UTCQMMA gdesc[UR4], gdesc[UR12], tmem[UR18], tmem[UR26], idesc[UR27], UP2 ;  /* 0x00ff1a0c040075ea */ /* 0x0005e20009000312 */
[----:B------:R-:W-:Y:S03]  /*36a0*/  UPLOP3.LUT UP2, UPT, UPT, UPT, UPT, 0x80, 0x8 ;  /* 0x000000000008789c */ /* 0x000fe60003f4f070 */
[----:B------:R2:W-:Y:S01]  /*36b0*/  UTCQMMA gdesc[UR8], gdesc[UR10], tmem[UR18], tmem[UR24], idesc[UR25], UPT ;  /* 0x00ff180a080075ea */ /* 0x0005e2000b800312 */
[----:B------:R2:W-:Y:S01]  /*36c0*/  UTCBAR.MULTICAST [UR7], URZ, UR19 ;  /* 0x000000ff070073e9 */ /* 0x0005e20008000813 */
[----:B------:R-:W-:Y:S06]  /*36d0*/  BRA.U UP3, `(.L_x_64) ;  /* 0xfffffffd03787547 */ /* 0x000fec000b83ffff */
.L_x_61:
[----:B--2---:R-:W-:Y:S01]  /*36e0*/  UIADD3 UR4, UPT, UPT, UR22, 0x1, URZ ;  /* 0x0000000116047890 */ /* 0x004fe2000fffe0ff */
[C---:B------:R-:W-:Y:S01]  /*36f0*/  ISETP.NE.AND P0, PT, R10.reuse, 0x2, PT ;  /* 0x000000020a00780c */ /* 0x040fe20003f05270 */
[----:B------:R-:W-:Y:S02]  /*3700*/  UIADD3 UR5, UPT, UPT, UR23, 0xa0, URZ ;  /* 0x000000a017057890 */ /* 0x000fe4000fffe0ff */
[----:B------:R-:W-:Y:S01]  /*3710*/  UISETP.NE.AND UP0, UPT, UR4, 0x4, UPT ;  /* 0x000000040400788c */ /* 0x000fe2000bf05270 */
[----:B-1----:R-:W-:Y:S02]  /*3720*/  SEL R0, RZ, 0x1, P0 ;  /* 0x00000001ff007807 */ /* 0x002fe40000000000 */
[----:B------:R-:W-:Y:S01]  /*3730*/  SEL R10, R10, RZ, P0 ;  /* 0x000000ff0a0a7207 */ /* 0x000fe20000000000 */
[----:B------:R-:W-:Y:S01]  /*3740*/  USEL UR6, URZ, 0x1, UP0 ;  /* 0x00000001ff067887 */ /* 0x000fe20008000000 */
[----:B------:R-:W-:Y:S01]  /*3750*/  LOP3.LUT R9, R9, R0, RZ, 0x3c, !PT ;  /* 0x0000000009097212 */ /* 0x000fe200078e3cff */
[----:B------:R-:W-:Y:S01]  /*3760*/  USEL UR22, UR4, URZ, UP0 ;  /* 0x000000ff04167287 */ /* 0x000fe20008000000 */
[----:B------:R1:W-:Y:S03]  /*3770*/  UTCBAR [UR5], URZ ;  /* 0x000000ff050073e9 */ /* 0x0003e600080000ff */
[----:B------:R-:W-:Y:S01]  /*3780*/  LOP3.LUT R11, R11, UR6, RZ, 0x3c, !PT ;  /* 0x000000060b0b7c12 */ /* 0x000fe2000f8e3cff */
[----:B------:R-:W-:Y:S07]  /*3790*/  @P1 BRA `(.L_x_65) ;  /* 0xfffffff800b01947 */ /* 0x000fee000383ffff */
[----:B------:R-:W2:Y:S01]  /*37a0*/  S2UR UR8, SR_CgaCtaId ;  /* 0x00000000000879c3 */ /* 0x000ea20000008800 */
[----:B------:R-:W-:Y:S01]  /*37b0*/  ELECT P0, URZ, PT ;  /* 0x0000000000ff782f */ /* 0x000fe20003800000 */
[----:B------:R-:W-:Y:S01]  /*37c0*/  IMAD.MOV.U32 R0, RZ, RZ, 0x1 ;  /* 0x00000001ff007424 */ /* 0x000fe200078e00ff */
[----:B------:R-:W-:Y:S01]  /*37d0*/  UIADD3 UR17, UPT, UPT, UR17, 0xc0, URZ ;  /* 0x000000c011117890 */ /* 0x000fe2000fffe0ff */
[----:B------:R-:W-:Y:S01]  /*37e0*/  SHF.L.U32 R3, R11, 0x1f, RZ ;  /* 0x0000001f0b037819 */ /* 0x000fe200000006ff */
[----:B------:R-:W-:-:S03]  /*37f0*/  UMOV UR4, 0x40 ;  /* 0x0000004000047882 */ /* 0x000fc60000000000 */
[----:B------:R-:W-:Y:S01]  /*3800*/  UVIRTCOUNT.DEALLOC.SMPOOL 0x80 ;  /* 0x000000800000784c */ /* 0x000fe20000000000 */
[----:B--2---:R-:W-:Y:S02]  /*3810*/  ULEA UR8, UR8, UR4, 0x18 ;  /* 0x0000000408087291 */ /* 0x004fe4000f8ec0ff */
[----:B------:R-:W-:-:S07]  /*3820*/  ULEA UR4, UR22, UR17, 0x3 ;  /* 0x0000001116047291 */ /* 0x000fce000f8e18ff */
[----:B------:R2:W-:Y:S02]  /*3830*/  @P0 STS.U8 [UR8+0x1c], R0 ;  /* 0x00001c00ff000988 */ /* 0x0005e40008000008 */
[----:B------:R-:W4:Y:S02]  /*3840*/  SYNCS.PHASECHK.TRANS64.TRYWAIT P0, [UR4], R3 ;  /* 0x00000003ff0075a7 */ /* 0x000f240008001104 */
[----:B--2-4-:R-:W-:Y:S05]  /*3850*/  @!P0 BRA `(.L_x_66) ;  /* 0x0000006000888947 */ /* 0x014fea0003800000 */
.L_x_149:
[----:B------:R-:W-:-:S04]  /*3860*/  UIADD3 UR4, UPT, UPT, UR22, 0x1, URZ ;  /* 0x0000000116047890 */ /* 0x000fc8000fffe0ff */
[----:B------:R-:W-:-:S04]  /*3870*/  UISETP.NE.AND UP0, UPT, UR4, 0x4, UPT ;  /* 0x000000040400788c */ /* 0x000fc8000bf05270 */
[----:B------:R-:W-:Y:S02]  /*3880*/  USEL UR6, URZ, 0x1, UP0 ;  /* 0x00000001ff067887 */ /* 0x000fe40008000000 */
[----:B------:R-:W-:-:S04]  /*3890*/  USEL UR4, UR4, URZ, UP0 ;  /* 0x000000ff04047287 */ /* 0x000fc80008000000 */
[----:B-1----:R-:W-:Y:S01]  /*38a0*/  ULEA UR5, UR4, UR17, 0x3 ;  /* 0x0000001104057291 */ /* 0x002fe2000f8e18ff */
[----:B------:R-:W-:-:S04]  /*38b0*/  LOP3.LUT R2, R11, UR6, RZ, 0x3c, !PT ;  /* 0x000000060b027c12 */ /* 0x000fc8000f8e3cff */
[----:B--2---:R-:W-:-:S04]  /*38c0*/  SHF.L.U32 R3, R2, 0x1f, RZ ;  /* 0x0000001f02037819 */ /* 0x004fc800000006ff */
[----:B------:R-:W1:Y:S02]  /*38d0*/  SYNCS.PHASECHK.TRANS64.TRYWAIT P0, [UR5], R3 ;  /* 0x00000003ff0075a7 */ /* 0x000e640008001105 */
[----:B-1----:R-:W-:Y:S05]  /*38e0*/  @!P0 BRA `(.L_x_67) ;  /* 0x00000060007c8947 */ /* 0x002fea0003800000 */
.L_x_151:
        /* <DEDUP_REMOVED lines=9> */
.L_x_153:
[----:B------:R-:W-:-:S04]  /*3980*/  UIADD3 UR4, UPT, UPT, UR4, 0x1, URZ ;  /* 0x0000000104047890 */ /* 0x000fc8000fffe0ff */
[----:B------:R-:W-:-:S04]  /*3990*/  UISETP.NE.AND UP0, UPT, UR4, 0x4, UPT ;  /* 0x000000040400788c */ /* 0x000fc8000bf05270 */
[----:B------:R-:W-:Y:S02]  /*39a0*/  USEL UR5, URZ, 0x1, UP0 ;  /* 0x00000001ff057887 */ /* 0x000fe40008000000 */
[----:B------:R-:W-:-:S04]  /*39b0*/  USEL UR4, UR4, URZ, UP0 ;  /* 0x000000ff04047287 */ /* 0x000fc80008000000 */
[----:B------:R-:W-:Y:S01]  /*39c0*/  ULEA UR4, UR4, UR17, 0x3 ;  /* 0x0000001104047291 */ /* 0x000fe2000f8e18ff */
[----:B-1----:R-:W-:-:S04]  /*39d0*/  LOP3.LUT R3, R2, UR5, RZ, 0x3c, !PT ;  /* 0x0000000502037c12 */ /* 0x002fc8000f8e3cff */
[----:B------:R-:W-:-:S04]  /*39e0*/  SHF.L.U32 R3, R3, 0x1f, RZ ;  /* 0x0000001f03037819 */ /* 0x000fc800000006ff */
[----:B------:R-:W1:Y:S02]  /*39f0*/  SYNCS.PHASECHK.TRANS64.TRYWAIT P0, [UR4], R3 ;  /* 0x00000003ff0075a7 */ /* 0x000e640008001104 */
[----:B-1----:R-:W-:Y:S05]  /*3a00*/  @!P0 BRA `(.L_x_69) ;  /* 0x0000006000648947 */ /* 0x002fea0003800000 */
.L_x_155:
[----:B------:R-:W-:Y:S01]  /*3a10*/  NOP ;  /* 0x0000000000007918 */ /* 0x000fe20000000000 */
[----:B-1----:R-:W1:Y:S01]  /*3a20*/  LDS R0, [UR8+0x14] ;  /* 0x00001408ff007984 */ /* 0x002e620008000800 */
[----:B------:R-:W-:Y:S01]  /*3a30*/  ULOP3.LUT UR4, UR30, 0xffff, URZ, 0xc0, !UPT ;  /* 0x0000ffff1e047892 */ /* 0x000fe2000f8ec0ff */
[----:B------:R-:W-:Y:S01]  /*3a40*/  UMOV UR5, 0xffff ;  /* 0x0000ffff00057882 */ /* 0x000fe20000000000 */
[----:B------:R-:W-:Y:S02]  /*3a50*/  UMOV UR6, 0x1 ;  /* 0x0000000100067882 */ /* 0x000fe40000000000 */
[----:B------:R-:W-:-:S04]  /*3a60*/  USHF.R.U32.HI UR4, URZ, 0x5, UR4 ;  /* 0x00000005ff047899 */ /* 0x000fc80008011604 */
[----:B------:R-:W-:Y:S02]  /*3a70*/  USHF.L.U32 UR5, UR5, UR4, URZ ;  /* 0x0000000405057299 */ /* 0x000fe400080006ff */
[----:B------:R-:W-:-:S04]  /*3a80*/  USHF.L.U32 UR4, UR6, UR4, URZ ;  /* 0x0000000406047299 */ /* 0x000fc800080006ff */
[----:B-1----:R-:W-:-:S04]  /*3a90*/  LOP3.LUT R0, R0, UR5, RZ, 0xc0, !PT ;  /* 0x0000000500007c12 */ /* 0x002fc8000f8ec0ff */
[----:B------:R-:W-:-:S13]  /*3aa0*/  ISETP.NE.AND P0, PT, R0, UR5, PT ;  /* 0x0000000500007c0c */ /* 0x000fda000bf05270 */
[----:B------:R-:W-:Y:S05]  /*3ab0*/  @P0 BRA `(.L_x_70) ;  /* 0x0000000000580947 */ /* 0x000fea0003800000 */
[----:B------:R-:W1:Y:S02]  /*3ac0*/  LDS R0, [UR8+0x18] ;  /* 0x00001808ff007984 */ /* 0x000e640008000800 */
[----:B-1----:R-:W-:-:S04]  /*3ad0*/  LOP3.LUT R0, R0, UR4, RZ, 0xc0, !PT ;  /* 0x0000000400007c12 */ /* 0x002fc8000f8ec0ff */
[----:B------:R-:W-:-:S13]  /*3ae0*/  ISETP.NE.AND P0, PT, R0, UR4, PT ;  /* 0x0000000400007c0c */ /* 0x000fda000bf05270 */
[----:B------:R-:W-:Y:S05]  /*3af0*/  @P0 BRA `(.L_x_71) ;  /* 0x00000000003c0947 */ /* 0x000fea0003800000 */
[----:B------:R-:W1:Y:S01]  /*3b00*/  S2R R2, SR_LANEID ;  /* 0x0000000000027919 */ /* 0x000e620000000000 */
[----:B------:R-:W-:Y:S01]  /*3b10*/  ULOP3.LUT UR5, URZ, UR5, URZ, 0x33, !UPT ;  /* 0x00000005ff057292 */ /* 0x000fe2000f8e33ff */
[----:B------:R-:W-:Y:S01]  /*3b20*/  LOP3.LUT R4, RZ, UR4, RZ, 0x33, !PT ;  /* 0x00000004ff047c12 */ /* 0x000fe2000f8e33ff */
[----:B------:R-:W-:Y:S02]  /*3b30*/  VOTEU.ANY UR4, UPT, PT ;  /* 0x0000000000047886 */ /* 0x000fe400038e0100 */
[----:B------:R-:W-:Y:S01]  /*3b40*/  UFLO.U32 UR4, UR4 ;  /* 0x00000004000472bd */ /* 0x000fe200080e0000 */
[----:B------:R-:W2:Y:S01]  /*3b50*/  REDUX UR6, R4 ;  /* 0x00000000040673c4 */ /* 0x000ea20000000000 */
[----:B------:R-:W-:-:S06]  /*3b60*/  IMAD.U32 R0, RZ, RZ, UR5 ;  /* 0x00000005ff007e24 */ /* 0x000fcc000f8e00ff */
[----:B------:R4:W-:Y:S01]  /*3b70*/  UTCATOMSWS.AND URZ, UR5 ;  /* 0x0000000500ff79e3 */ /* 0x0009e20008000000 */
[----:B------:R-:W3:Y:S01]  /*3b80*/  REDUX UR7, R0 ;  /* 0x00000000000773c4 */ /* 0x000ee20000000000 */
[----:B-1----:R-:W-:Y:S01]  /*3b90*/  ISETP.EQ.U32.AND P0, PT, R2, UR4, PT ;  /* 0x0000000402007c0c */ /* 0x002fe2000bf02070 */
[----:B--2---:R-:W-:Y:S01]  /*3ba0*/  IMAD.U32 R2, RZ, RZ, UR6 ;  /* 0x00000006ff027e24 */ /* 0x004fe2000f8e00ff */
[----:B---3--:R-:W-:-:S11]  /*3bb0*/  MOV R3, UR7 ;  /* 0x0000000700037c02 */ /* 0x008fd60008000f00 */
[----:B------:R4:W-:Y:S04]  /*3bc0*/  @P0 ATOMS.AND RZ, [UR8+0x14], R3 ;  /* 0x00001403ffff098c */ /* 0x0009e8000a800008 */
[----:B------:R4:W-:Y:S01]  /*3bd0*/  @P0 ATOMS.AND RZ, [UR8+0x18], R2 ;  /* 0x00001802ffff098c */ /* 0x0009e2000a800008 */
[----:B------:R-:W-:Y:S05]  /*3be0*/  BRA `(.L_x_72) ;  /* 0x0000000000147947 */ /* 0x000fea0003800000 */
.L_x_71:
[----:B------:R-:W-:Y:S02]  /*3bf0*/  MOV R2, 0x3c10 ;  /* 0x00003c1000027802 */ /* 0x000fe40000000f00 */
[----:B---3-5:R-:W-:Y:S05]  /*3c00*/  CALL.REL.NOINC `($__internal_0_$__cuda_sm10x_tcgen05_guardrail_trap_col_being_dealloced_not_returned_by_alloc) ;  /* 0x0000006400487944 */ /* 0x028fea0003c00000 */
[----:B------:R-:W-:Y:S05]  /*3c10*/  BRA `(.L_x_72) ;  /* 0x0000000000087947 */ /* 0x000fea0003800000 */
.L_x_70:
[----:B------:R-:W-:Y:S02]  /*3c20*/  MOV R2, 0x3c40 ;  /* 0x00003c4000027802 */ /* 0x000fe40000000f00 */
[----:B---3-5:R-:W-:Y:S05]  /*3c30*/  CALL.REL.NOINC `($__internal_2_$__cuda_sm10x_tcgen05_guardrail_trap_unallocated_columns_being_dealloced) ;  /* 0x0000006400547944 */ /* 0x028fea0003c00000 */
.L_x_72:
[----:B------:R-:W-:Y:S01]  /*3c40*/  NOP ;  /* 0x0000000000007918 */ /* 0x000fe20000000000 */
[----:B----4-:R-:W-:Y:S05]  /*3c50*/  EXIT ;  /* 0x000000000000794d */ /* 0x010fea0003800000 */
.L_x_54:
[----:B------:R-:W-:-:S09]  /*3c60*/  UISETP.NE.OR UP0, UPT, UR18, 0x3, !UP3 ;  /* 0x000000031200788c */ /* 0x000fd2000df05670 */
[----:B------:R-:W-:Y:S05]  /*3c70*/  BRA.U UP0, `(.L_x_73) ;  /* 0x0000001100847547 */ /* 0x000fea000b800000 */
[----:B------:R-:W2:Y:S01]  /*3c80*/  LDCU.64 UR4, c[0x0][0x888] ;  /* 0x00011100ff0477ac */ /* 0x000ea20008000a00 */
[----:B------:R-:W3:Y:S01]  /*3c90*/  S2UR UR8, SR_CgaCtaId ;  /* 0x00000000000879c3 */ /* 0x000ee20000008800 */
[----:B------:R-:W-:Y:S02]  /*3ca0*/  HFMA2 R9, -RZ, RZ, 0, 0 ;  /* 0x00000000ff097431 */ /* 0x000fe400000001ff */
[----:B------:R-:W-:Y:S01]  /*3cb0*/  IMAD.MOV.U32 R11, RZ, RZ, 0x1 ;  /* 0x00000001ff0b7424 */ /* 0x000fe200078e00ff */
[----:B------:R-:W4:Y:S01]  /*3cc0*/  LDCU UR40, c[0x0][0x370] ;  /* 0x00006e00ff2877ac */ /* 0x000f220008000800 */
[----:B------:R-:W-:Y:S01]  /*3cd0*/  IMAD.MOV.U32 R10, RZ, RZ, RZ ;  /* 0x000000ffff0a7224 */ /* 0x000fe200078e00ff */
[----:B------:R-:W-:Y:S01]  /*3ce0*/  MOV R3, 0x1000 ;  /* 0x0000100000037802 */ /* 0x000fe20000000f00 */
[----:B------:R-:W4:Y:S01]  /*3cf0*/  LDCU.128 UR44, c[0x0][0xb10] ;  /* 0x00016200ff2c77ac */ /* 0x000f220008000c00 */
[----:B------:R-:W1:Y:S01]  /*3d00*/  LDC.64 R12, c[0x0][0x348] ;  /* 0x0000d200ff0c7b82 */ /* 0x000e620000000a00 */
[----:B------:R-:W3:Y:S01]  /*3d10*/  LDCU UR37, c[0x0][0x374] ;  /* 0x00006e80ff2577ac */ /* 0x000ee20008000800 */
[----:B------:R-:W3:Y:S01]  /*3d20*/  LDCU.64 UR38, c[0x0][0x890] ;  /* 0x00011200ff2677ac */ /* 0x000ee20008000a00 */
[----:B------:R-:W3:Y:S01]  /*3d30*/  LDCU UR15, c[0x0][0xb0c] ;  /* 0x00016180ff0f77ac */ /* 0x000ee20008000800 */
[----:B--2---:R-:W-:Y:S01]  /*3d40*/  UISETP.NE.U32.AND UP0, UPT, UR4, URZ, UPT ;  /* 0x000000ff0400728c */ /* 0x004fe2000bf05070 */
[----:B------:R-:W2:Y:S01]  /*3d50*/  LDCU UR54, c[0x0][0xb20] ;  /* 0x00016400ff3677ac */ /* 0x000ea20008000800 */
[----:B------:R-:W2:Y:S01]  /*3d60*/  LDCU UR4, c[0x0][0xb30] ;  /* 0x00016600ff0477ac */ /* 0x000ea20008000800 */
[----:B------:R-:W-:Y:S01]  /*3d70*/  UMOV UR21, 0x400 ;  /* 0x0000040000157882 */ /* 0x000fe20000000000 */
[----:B----4-:R-:W-:-:S02]  /*3d80*/  UIMAD.WIDE.U32 UR52, UR40, UR44, URZ ;  /* 0x0000002c283472a5 */ /* 0x010fc4000f8e00ff */
[----:B---3--:R-:W-:Y:S02]  /*3d90*/  UIMAD.WIDE.U32 UR6, UR37, UR47, URZ ;  /* 0x0000002f250672a5 */ /* 0x008fe4000f8e00ff */
[----:B------:R-:W-:Y:S02]  /*3da0*/  ULEA UR21, UR8, UR21, 0x18 ;  /* 0x0000001508157291 */ /* 0x000fe4000f8ec0ff */
[----:B------:R-:W-:Y:S02]  /*3db0*/  USEL UR41, URZ, 0x1, UP6 ;  /* 0x00000001ff297887 */ /* 0x000fe4000b000000 */
[----:B------:R-:W-:Y:S02]  /*3dc0*/  UISETP.NE.U32.AND UP6, UPT, UR38, URZ, UPT ;  /* 0x000000ff2600728c */ /* 0x000fe4000bfc5070 */
[----:B------:R-:W-:Y:S02]  /*3dd0*/  UIADD3 UR43, UPT, UPT, UR21, 0x48, URZ ;  /* 0x00000048152b7890 */ /* 0x000fe4000fffe0ff */
[----:B------:R-:W-:-:S02]  /*3de0*/  UIADD3 UR33, UPT, UPT, UR21, 0x30, URZ ;  /* 0x0000003015217890 */ /* 0x000fc4000fffe0ff */
[----:B------:R-:W-:Y:S02]  /*3df0*/  UIADD3 UR25, UPT, UPT, UR21, 0x38, URZ ;  /* 0x0000003815197890 */ /* 0x000fe4000fffe0ff */
[----:B------:R-:W-:Y:S02]  /*3e00*/  UIADD3 UR17, UPT, UPT, UR21, 0x40, URZ ;  /* 0x0000004015117890 */ /* 0x000fe4000fffe0ff */
[----:B------:R-:W-:Y:S02]  /*3e10*/  UISETP.NE.AND.EX UP5, UPT, UR5, URZ, UPT, UP0 ;  /* 0x000000ff0500728c */ /* 0x000fe4000bfa5300 */
[----:B------:R-:W-:Y:S01]  /*3e20*/  UISETP.NE.AND UP0, UPT, UR42, 0x1, UPT ;  /* 0x000000012a00788c */ /* 0x000fe2000bf05270 */
[----:B------:R-:W-:Y:S01]  /*3e30*/  UMOV UR52, UR53 ;  /* 0x0000003500347c82 */ /* 0x000fe20008000000 */
[----:B------:R-:W-:Y:S01]  /*3e40*/  UMOV UR51, UR7 ;  /* 0x0000000700337c82 */ /* 0x000fe20008000000 */
[----:B------:R-:W-:Y:S02]  /*3e50*/  UISETP.NE.AND UP0, UPT, UR15, 0x1, UPT ;  /* 0x000000010f00788c */ /* 0x000fe4000bf05270 */
[----:B------:R-:W-:-:S02]  /*3e60*/  UPLOP3.LUT UP4, UPT, UPT, UPT, UPT, 0x40, 0x4 ;  /* 0x000000000004789c */ /* 0x000fc40003f8e870 */
[----:B------:R-:W-:Y:S01]  /*3e70*/  UISETP.GE.AND UP2, UPT, UR42, 0x1, UPT ;  /* 0x000000012a00788c */ /* 0x000fe2000bf46270 */
[----:B------:R-:W3:Y:S01]  /*3e80*/  LDCU.64 UR22, c[0x0][0xb28] ;  /* 0x00016500ff1677ac */ /* 0x000ee20008000a00 */
[----:B------:R-:W-:Y:S02]  /*3e90*/  UISETP.NE.AND.EX UP6, UPT, UR39, URZ, UPT, UP6 ;  /* 0x000000ff2700728c */ /* 0x000fe4000bfc5360 */
[----:B------:R-:W-:Y:S02]  /*3ea0*/  UPRMT UR43, UR8, 0x654, UR43 ;  /* 0x00000654082b7896 */ /* 0x000fe4000800002b */
[----:B------:R-:W-:Y:S02]  /*3eb0*/  UPRMT UR50, UR8, 0x654, UR33 ;  /* 0x0000065408327896 */ /* 0x000fe40008000021 */
[----:B------:R-:W-:Y:S02]  /*3ec0*/  UPRMT UR49, UR8, 0x654, UR25 ;  /* 0x0000065408317896 */ /* 0x000fe40008000019 */
[----:B------:R-:W-:-:S02]  /*3ed0*/  UPRMT UR48, UR8, 0x654, UR17 ;  /* 0x0000065408307896 */ /* 0x000fc40008000011 */
[----:B------:R-:W-:Y:S02]  /*3ee0*/  USHF.R.U32.HI UR52, URZ, UR45, UR52 ;  /* 0x0000002dff347299 */ /* 0x000fe40008011634 */
[----:B--2---:R-:W-:Y:S02]  /*3ef0*/  USHF.R.U32.HI UR51, URZ, UR54, UR51 ;  /* 0x00000036ff337299 */ /* 0x004fe40008011633 */
[----:B------:R-:W-:Y:S02]  /*3f00*/  UISETP.NE.AND UP0, UPT, UR46, 0x1, UPT ;  /* 0x000000012e00788c */ /* 0x000fe4000bf05270 */
[----:B-1----:R-:W-:-:S11]  /*3f10*/  UISETP.NE.AND UP3, UPT, UR4, 0x1, UPT ;  /* 0x000000010400788c */ /* 0x002fd6000bf65270 */
.L_x_84:
[C---:B------:R-:W-:Y:S02]  /*3f20*/  LEA R8, R10.reuse, UR21, 0x3 ;  /* 0x000000150a087c11 */ /* 0x040fe4000f8e18ff */
[----:B------:R-:W-:Y:S02]  /*3f30*/  SHF.L.U32 R5, R9, 0x1f, RZ ;  /* 0x0000001f09057819 */ /* 0x000fe400000006ff */
[----:B------:R-:W-:Y:S02]  /*3f40*/  LEA R6, R10, UR21, 0x4 ;  /* 0x000000150a067c11 */ /* 0x000fe4000f8e20ff */
[----:B-1----:R-:W1:Y:S02]  /*3f50*/  SYNCS.PHASECHK.TRANS64.TRYWAIT P0, [R8+URZ+0x80], R5 ;  /* 0x00008005080075a7 */ /* 0x002e6400080011ff */
[----:B-1----:R-:W-:Y:S05]  /*3f60*/  @!P0 BRA `(.L_x_74) ;  /* 0x0000005c00248947 */ /* 0x002fea0003800000 */
.L_x_156:
[----:B-1----:R-:W1:Y:S01]  /*3f70*/  LDS.128 R4, [R6+0x110] ;  /* 0x0001100006047984 */ /* 0x002e620000000c00 */
[----:B------:R-:W-:Y:S01]  /*3f80*/  UISETP.GE.AND UP0, UPT, UR42, 0x1, UPT ;  /* 0x000000012a00788c */ /* 0x000fe2000bf06270 */
[----:B------:R-:W-:Y:S01]  /*3f90*/  @!PT LDS RZ, [RZ] ;  /* 0x00000000fffff984 */ /* 0x000fe20000000800 */
[----:B------:R-:W-:Y:S01]  /*3fa0*/  @!PT LDS RZ, [RZ] ;  /* 0x00000000fffff984 */ /* 0x000fe20000000800 */
[----:B------:R-:W-:Y:S01]  /*3fb0*/  @!PT LDS RZ, [RZ] ;  /* 0x00000000fffff984 */ /* 0x000fe20000000800 */
[----:B------:R-:W-:Y:S01]  /*3fc0*/  @!PT LDS RZ, [RZ] ;  /* 0x00000000fffff984 */ /* 0x000fe20000000800 */
[----:B------:R2:W-:Y:S06]  /*3fd0*/  MEMBAR.ALL.CTA ;  /* 0x0000000000007992 */ /* 0x0005ec0000008000 */
[----:B--2---:R-:W2:Y:S01]  /*3fe0*/  FENCE.VIEW.ASYNC.S ;  /* 0x00000000000073c6 */ /* 0x004ea20000000000 */
[----:B-1----:R-:W-:Y:S11]  /*3ff0*/  LOP3.LUT P0, RZ, R6, 0x1, RZ, 0xc0, !PT ;  /* 0x0000000106ff7812 */ /* 0x002ff6000780c0ff */
[----:B------:R-:W-:Y:S02]  /*4000*/  @!UPT UIADD3 URZ, UPT, UPT, URZ, URZ, URZ ;  /* 0x000000fffffff290 */ /* 0x000fe4000fffe0ff */
[----:B--2---:R-:W-:Y:S01]  /*4010*/  VOTEU.ANY UP2, P0 ;  /* 0x0000000000ff7886 */ /* 0x004fe20000040100 */
[----:B------:R-:W-:Y:S11]  /*4020*/  PLOP3.LUT P0, PT, PT, PT, UP2, 0x80, 0x8 ;  /* 0x000000000008781c */ /* 0x000ff60003f0f028 */
[----:B------:R-:W-:Y:S02]  /*4030*/  @!UPT UIADD3 URZ, UPT, UPT, URZ, URZ, URZ ;  /* 0x000000fffffff290 */ /* 0x000fe4000fffe0ff */
[----:B------:R-:W-:Y:S02]  /*4040*/  @P0 SHF.R.U32.HI R0, RZ, 0x10, R5 ;  /* 0x00000010ff000819 */ /* 0x000fe40000011605 */
[----:B------:R-:W-:Y:S02]  /*4050*/  @P0 MOV R2, R4 ;  /* 0x0000000400020202 */ /* 0x000fe40000000f00 */
[----:B------:R-:W-:Y:S01]  /*4060*/  @P0 R2UR UR4, R0 ;  /* 0x00000000000402ca */ /* 0x000fe200000e0000 */
[----:B------:R-:W-:Y:S01]  /*4070*/  VIADD R0, R8, 0x90 ;  /* 0x0000009008007836 */ /* 0x000fe20000000000 */
[----:B------:R-:W-:Y:S02]  /*4080*/  @P0 LOP3.LUT R4, R5, 0xffff, RZ, 0xc0, !PT ;  /* 0x0000ffff05040812 */ /* 0x000fe400078ec0ff */
[----:B------:R-:W-:Y:S02]  /*4090*/  @P0 R2UR UR6, R2 ;  /* 0x00000000020602ca */ /* 0x000fe400000e0000 */
[----:B------:R-:W-:Y:S02]  /*40a0*/  PRMT R0, RZ, 0x654, R0 ;  /* 0x00000654ff007816 */ /* 0x000fe40000000000 */
[----:B------:R-:W-:Y:S02]  /*40b0*/  @P0 R2UR UR5, R4 ;  /* 0x00000000040502ca */ /* 0x000fe400000e0000 */
[----:B------:R1:W-:Y:S03]  /*40c0*/  SYNCS.ARRIVE.TRANS64.RED.A1T0 RZ, [R0+URZ], RZ ;  /* 0x000000ff00ff79a7 */ /* 0x0003e600081004ff */
[----:B------:R-:W-:Y:S04]  /*40d0*/  @UP2 UMOV UR29, UR4 ;  /* 0x00000004001d2c82 */ /* 0x000fe80008000000 */
[----:B------:R-:W-:Y:S04]  /*40e0*/  @UP2 UMOV UR14, UR6 ;  /* 0x00000006000e2c82 */ /* 0x000fe80008000000 */
[----:B------:R-:W-:Y:S01]  /*40f0*/  @UP2 UMOV UR13, UR5 ;  /* 0x00000005000d2c82 */ /* 0x000fe20008000000 */
[----:B------:R-:W-:Y:S05]  /*4100*/  BRA.U !UP0, `(.L_x_75) ;  /* 0x0000000108c07547 */ /* 0x000fea000b800000 */
[----:B------:R-:W-:Y:S02]  /*4110*/  UIMAD.WIDE.U32 UR18, UR13, UR47, URZ ;  /* 0x0000002f0d1272a5 */ /* 0x000fe4000f8e00ff */
[----:B------:R-:W-:Y:S02]  /*4120*/  UP2UR UR16, UPR, URZ, 0x4 ;  /* 0x00000004ff107883 */ /* 0x000fe40008000000 */
[----:B------:R-:W-:Y:S02]  /*4130*/  UISETP.NE.AND UP2, UPT, UR46, 0x1, UPT ;  /* 0x000000012e00788c */ /* 0x000fe4000bf45270 */
[----:B------:R-:W-:Y:S02]  /*4140*/  UIMAD.WIDE.U32 UR26, UR14, UR44, URZ ;  /* 0x0000002c0e1a72a5 */ /* 0x000fe4000f8e00ff */
[----:B------:R-:W-:Y:S02]  /*4150*/  USEL UR4, UR37, UR51, !UP2 ;  /* 0x0000003325047287 */ /* 0x000fe4000d000000 */
[----:B------:R-:W-:Y:S02]  /*4160*/  UISETP.NE.AND UP0, UPT, UR15, 0x1, UPT ;  /* 0x000000010f00788c */ /* 0x000fe4000bf05270 */
[----:B------:R-:W-:Y:S02]  /*4170*/  UP2UR UR20, UPR, URZ, 0x2 ;  /* 0x00000002ff147883 */ /* 0x000fe40008000000 */
[----:B------:R-:W-:Y:S02]  /*4180*/  UISETP.NE.AND UP1, UPT, UR42, 0x1, UPT ;  /* 0x000000012a00788c */ /* 0x000fe4000bf25270 */
[----:B---3--:R-:W-:Y:S02]  /*4190*/  UIMAD.WIDE.U32 UR8, UR4, UR22, URZ ;  /* 0x00000016040872a5 */ /* 0x008fe4000f8e00ff */
[----:B------:R-:W-:Y:S01]  /*41a0*/  USEL UR7, UR40, UR52, !UP0 ;  /* 0x0000003428077287 */ /* 0x000fe2000c000000 */
[----:B------:R-:W-:Y:S02]  /*41b0*/  UMOV UR5, UR19 ;  /* 0x0000001300057c82 */ /* 0x000fe40008000000 */
[----:B------:R-:W-:Y:S02]  /*41c0*/  USHF.R.U32.HI UR6, URZ, UR54, UR5 ;  /* 0x00000036ff067299 */ /* 0x000fe40008011605 */
[----:B------:R-:W-:Y:S02]  /*41d0*/  UIMAD.WIDE.U32 UR10, UR7, UR22, URZ ;  /* 0x00000016070a72a5 */ /* 0x000fe4000f8e00ff */
[----:B------:R-:W-:Y:S02]  /*41e0*/  USEL UR6, UR13, UR6, !UP2 ;  /* 0x000000060d067287 */ /* 0x000fe4000d000000 */
[----:B------:R-:W-:Y:S01]  /*41f0*/  UISETP.NE.AND UP2, UPT, UR16, URZ, UPT ;  /* 0x000000ff1000728c */ /* 0x000fe2000bf45270 */
[----:B------:R-:W-:Y:S02]  /*4200*/  UMOV UR5, UR27 ;  /* 0x0000001b00057c82 */ /* 0x000fe40008000000 */
[----:B------:R-:W-:Y:S03]  /*4210*/  USHF.R.U32.HI UR12, URZ, UR45, UR5 ;  /* 0x0000002dff0c7299 */ /* 0x000fe60008011605 */
[----:B------:R-:W-:Y:S02]  /*4220*/  UMOV UR5, UR9 ;  /* 0x0000000900057c82 */ /* 0x000fe40008000000 */
[----:B------:R-:W-:Y:S03]  /*4230*/  @UP1 USHF.R.U32.HI UR4, URZ, UR23, UR5 ;  /* 0x00000017ff041299 */ /* 0x000fe60008011605 */
[----:B------:R-:W-:Y:S01]  /*4240*/  UMOV UR5, UR11 ;  /* 0x0000000b00057c82 */ /* 0x000fe20008000000 */
[----:B------:R-:W-:Y:S02]  /*4250*/  UIMAD UR4, UR42, UR4, URZ ;  /* 0x000000042a0472a4 */ /* 0x000fe4000f8e02ff */
[----:B------:R-:W-:Y:S02]  /*4260*/  @UP1 USHF.R.U32.HI UR7, URZ, UR23, UR5 ;  /* 0x00000017ff071299 */ /* 0x000fe40008011605 */
[----:B------:R-:W-:Y:S02]  /*4270*/  USEL UR5, UR14, UR12, !UP0 ;  /* 0x0000000c0e057287 */ /* 0x000fe4000c000000 */
[----:B------:R-:W-:Y:S02]  /*4280*/  UIMAD.WIDE.U32 UR10, UR6, UR22, URZ ;  /* 0x00000016060a72a5 */ /* 0x000fe4000f8e00ff */
[----:B------:R-:W-:Y:S02]  /*4290*/  UIMAD UR8, UR42, UR7, URZ ;  /* 0x000000072a0872a4 */ /* 0x000fe4000f8e02ff */
[----:B------:R-:W-:Y:S03]  /*42a0*/  UISETP.GE.AND UP0, UPT, UR6, UR4, UPT ;  /* 0x000000040600728c */ /* 0x000fe6000bf06270 */
[----:B------:R-:W-:Y:S01]  /*42b0*/  UMOV UR4, UR11 ;  /* 0x0000000b00047c82 */ /* 0x000fe20008000000 */
[----:B------:R-:W-:Y:S02]  /*42c0*/  UISETP.GE.OR UP0, UPT, UR5, UR8, UP0 ;  /* 0x000000080500728c */ /* 0x000fe40008706670 */
[----:B------:R-:W-:Y:S02]  /*42d0*/  USHF.R.U32.HI UR4, URZ, UR23, UR4 ;  /* 0x00000017ff047299 */ /* 0x000fe40008011604 */
[----:B------:R-:W-:Y:S02]  /*42e0*/  UIMAD.WIDE.U32 UR8, UR5, UR22, URZ ;  /* 0x00000016050872a5 */ /* 0x000fe4000f8e00ff */
[----:B------:R-:W-:Y:S04]  /*42f0*/  USEL UR10, UR6, UR4, !UP1 ;  /* 0x00000004060a7287 */ /* 0x000fe8000c800000 */
[----:B------:R-:W-:Y:S01]  /*4300*/  UIADD3 UR11, UPT, UPT, -UR10, URZ, URZ ;  /* 0x000000ff0a0b7290 */ /* 0x000fe2000fffe1ff */
[----:B------:R-:W-:Y:S02]  /*4310*/  @!UP0 UMOV UR4, UR9 ;  /* 0x0000000900048c82 */ /* 0x000fe40008000000 */
[----:B------:R-:W-:Y:S02]  /*4320*/  @!UP0 USHF.R.U32.HI UR4, URZ, UR23, UR4 ;  /* 0x00000017ff048299 */ /* 0x000fe40008011604 */
[----:B------:R-:W-:Y:S02]  /*4330*/  UIMAD UR8, UR42, UR11, UR6 ;  /* 0x0000000b2a0872a4 */ /* 0x000fe4000f8e0206 */
[----:B------:R-:W-:Y:S02]  /*4340*/  @!UP0 USEL UR4, UR5, UR4, !UP1 ;  /* 0x0000000405048287 */ /* 0x000fe4000c800000 */
[----:B------:R-:W-:Y:S02]  /*4350*/  UISETP.NE.AND UP1, UPT, UR20, URZ, UPT ;  /* 0x000000ff1400728c */ /* 0x000fe4000bf25270 */
[----:B------:R-:W-:Y:S02]  /*4360*/  @!UP0 UIMAD UR8, UR7, UR8, UR4 ;  /* 0x00000008070882a4 */ /* 0x000fe4000f8e0204 */
[----:B------:R-:W-:Y:S02]  /*4370*/  @!UP0 UIADD3 UR9, UPT, UPT, UR10, -UR4, URZ ;  /* 0x800000040a098290 */ /* 0x000fe4000fffe0ff */
[----:B------:R-:W-:Y:S02]  /*4380*/  UIADD3 UR4, UPT, UPT, -UR5, URZ, URZ ;  /* 0x000000ff05047290 */ /* 0x000fe4000fffe1ff */
[----:B------:R-:W-:Y:S02]  /*4390*/  UIADD3 UR7, UPT, UPT, -UR6, URZ, URZ ;  /* 0x000000ff06077290 */ /* 0x000fe4000fffe1ff */
[----:B------:R-:W-:Y:S02]  /*43a0*/  @!UP0 UIMAD UR6, UR9, UR42, UR5 ;  /* 0x0000002a090682a4 */ /* 0x000fe4000f8e0205 */
[----:B------:R-:W-:Y:S02]  /*43b0*/  UIMAD UR14, UR15, UR4, UR14 ;  /* 0x000000040f0e72a4 */ /* 0x000fe4000f8e020e */
[----:B------:R-:W-:Y:S01]  /*43c0*/  UIMAD UR13, UR46, UR7, UR13 ;  /* 0x000000072e0d72a4 */ /* 0x000fe2000f8e020d */
[----:B------:R-:W-:Y:S02]  /*43d0*/  @!UP0 UMOV UR5, UR8 ;  /* 0x0000000800058c82 */ /* 0x000fe40008000000 */
[----:B------:R-:W-:Y:S02]  /*43e0*/  UIMAD UR14, UR5, UR15, UR14 ;  /* 0x0000000f050e72a4 */ /* 0x000fe4000f8e020e */
[----:B------:R-:W-:Y:S11]  /*43f0*/  UIMAD UR13, UR6, UR46, UR13 ;  /* 0x0000002e060d72a4 */ /* 0x000ff6000f8e020d */
[----:B------:R-:W-:Y:S01]  /*4400*/  @!UPT UIADD3 URZ, UPT, UPT, URZ, URZ, URZ ;  /* 0x000000fffffff290 */ /* 0x000fe2000fffe0ff */
.L_x_75:
[----:B------:R-:W2:Y:S01]  /*4410*/  @!UP3 LDCU.128 UR8, c[0x0][0xb10] ;  /* 0x00016200ff08b7ac */ /* 0x000ea20008000c00 */
[----:B------:R-:W-:Y:S02]  /*4420*/  ISETP.NE.U32.AND P0, PT, RZ, UR38, PT ;  /* 0x00000026ff007c0c */ /* 0x000fe4000bf05070 */
[----:B------:R-:W-:Y:S02]  /*4430*/  SHF.L.U32 R4, R11, 0x1f, RZ ;  /* 0x0000001f0b047819 */ /* 0x000fe400000006ff */
[----:B------:R-:W-:Y:S01]  /*4440*/  ISETP.NE.AND.EX P0, PT, RZ, UR39, PT, P0 ;  /* 0x00000027ff007c0c */ /* 0x000fe2000bf05300 */
[----:B------:R-:W4:Y:S01]  /*4450*/  @!UP3 LDCU UR5, c[0x0][0xb0c] ;  /* 0x00016180ff05b7ac */ /* 0x000f220008000800 */
[----:B------:R-:W-:Y:S02]  /*4460*/  USHF.L.U32 UR35, UR30, 0x6, URZ ;  /* 0x000000061e237899 */ /* 0x000fe400080006ff */
[----:B------:R-:W-:Y:S02]  /*4470*/  USHF.L.U32 UR34, UR31, 0x8, URZ ;  /* 0x000000081f227899 */ /* 0x000fe400080006ff */
[----:B--2---:R-:W-:Y:S07]  /*4480*/  UIMAD.WIDE.U32 UR6, UR14, UR8, URZ ;  /* 0x000000080e0672a5 */ /* 0x004fee000f8e00ff */
[----:B------:R-:W-:Y:S01]  /*4490*/  @!UP3 UMOV UR4, UR7 ;  /* 0x000000070004bc82 */ /* 0x000fe20008000000 */
[----:B----4-:R-:W-:Y:S02]  /*44a0*/  @!UP3 UISETP.NE.AND UP0, UPT, UR5, 0x1, UPT ;  /* 0x000000010500b88c */ /* 0x010fe4000bf05270 */
[----:B------:R-:W-:Y:S02]  /*44b0*/  @!UP3 USHF.R.U32.HI UR4, URZ, UR9, UR4 ;  /* 0x00000009ff04b299 */ /* 0x000fe40008011604 */
[----:B------:R-:W-:Y:S02]  /*44c0*/  UIMAD.WIDE.U32 UR6, UR13, UR11, URZ ;  /* 0x0000000b0d0672a5 */ /* 0x000fe4000f8e00ff */
[----:B------:R-:W-:Y:S02]  /*44d0*/  @!UP3 USEL UR8, UR14, UR4, !UP0 ;  /* 0x000000040e08b287 */ /* 0x000fe4000c000000 */
[----:B------:R-:W-:Y:S03]  /*44e0*/  @!UP3 UISETP.NE.AND UP0, UPT, UR10, 0x1, UPT ;  /* 0x000000010a00b88c */ /* 0x000fe6000bf05270 */
[----:B------:R-:W-:Y:S02]  /*44f0*/  @!UP3 UMOV UR6, UR7 ;  /* 0x000000070006bc82 */ /* 0x000fe40008000000 */
[----:B------:R-:W2:Y:S02]  /*4500*/  @!UP3 LDCU UR4, c[0x0][0xb20] ;  /* 0x00016400ff04b7ac */ /* 0x000ea40008000800 */
[----:B--2---:R-:W-:Y:S04]  /*4510*/  @!UP3 USHF.R.U32.HI UR6, URZ, UR4, UR6 ;  /* 0x00000004ff06b299 */ /* 0x004fe80008011606 */
[----:B------:R-:W-:Y:S04]  /*4520*/  @!UP3 USEL UR6, UR13, UR6, !UP0 ;  /* 0x000000060d06b287 */ /* 0x000fe8000c000000 */
[----:B------:R-:W-:Y:S02]  /*4530*/  @!UP3 UIADD3 UR4, UPT, UPT, -UR8, UR6, URZ ;  /* 0x000000060804b290 */ /* 0x000fe4000fffe1ff */
[----:B------:R-:W-:Y:S02]  /*4540*/  @!UP3 UIADD3 UR6, UPT, UPT, UR8, -UR6, URZ ;  /* 0x800000060806b290 */ /* 0x000fe4000fffe0ff */
[----:B------:R-:W-:Y:S02]  /*4550*/  @!UP3 UIMAD UR14, UR4, UR5, UR14 ;  /* 0x00000005040eb2a4 */ /* 0x000fe4000f8e020e */
[----:B------:R-:W-:Y:S01]  /*4560*/  @!UP3 UIMAD UR13, UR6, UR10, UR13 ;  /* 0x0000000a060db2a4 */ /* 0x000fe2000f8e020d */
[----:B------:R-:W-:Y:S11]  /*4570*/  BRA.U UP4, `(.L_x_76) ;  /* 0x0000000104107547 */ /* 0x000ff6000b800000 */
[----:B-1----:R-:W-:Y:S04]  /*4580*/  MOV R0, UR41 ;  /* 0x0000002900007c02 */ /* 0x002fe80008000f00 */
[----:B------:R-:W-:Y:S04]  /*4590*/  SHF.L.U32 R5, R0, 0x1f, RZ ;  /* 0x0000001f00057819 */ /* 0x000fe800000006ff */
[----:B------:R-:W1:Y:S02]  /*45a0*/  SYNCS.PHASECHK.TRANS64.TRYWAIT P1, [UR21+0x78], R5 ;  /* 0x00007805ff0075a7 */ /* 0x000e640008021115 */
[----:B-1----:R-:W-:Y:S05]  /*45b0*/  @!P1 BRA `(.L_x_77) ;  /* 0x0000005400a49947 */ /* 0x002fea0003800000 */
.L_x_76:
[----:B------:R-:W-:Y:S05]  /*45c0*/  BRA.U !UP6, `(.L_x_78) ;  /* 0x000000010e387547 */ /* 0x000fea000b800000 */
[----:B------:R-:W-:Y:S01]  /*45d0*/  UPLOP3.LUT UP1, UPT, UPT, UPT, UP5, 0x80, 0x8 ;  /* 0x000000000008789c */ /* 0x000fe20003f2f050 */
[----:B-1----:R-:W-:Y:S01]  /*45e0*/  HFMA2 R0, -RZ, RZ, 0, 5.9604644775390625e-08 ;  /* 0x00000001ff007431 */ /* 0x002fe200000001ff */
[----:B------:R-:W1:Y:S01]  /*45f0*/  LDCU.64 UR8, c[0x0][0x358] ;  /* 0x00006b00ff0877ac */ /* 0x000e620008000a00 */
[----:B------:R-:W-:Y:S03]  /*4600*/  IMAD.MOV.U32 R85, RZ, RZ, 0x1 ;  /* 0x00000001ff557424 */ /* 0x000fe600078e00ff */
[----:B------:R-:W-:Y:S05]  /*4610*/  PLOP3.LUT P1, PT, PT, PT, UP1, 0x80, 0x8 ;  /* 0x000000000008781c */ /* 0x000fea0003f2f018 */
[----:B------:R-:W2:Y:S01]  /*4620*/  @UP1 LDCU.64 UR4, c[0x0][0x888] ;  /* 0x00011100ff0417ac */ /* 0x000ea20008000a00 */
[----:B------:R-:W-:Y:S07]  /*4630*/  @UP1 UIMAD UR6, UR36, UR38, URZ ;  /* 0x00000026240612a4 */ /* 0x000fee000f8e02ff */
[----:B------:R-:W-:Y:S01]  /*4640*/  @!P1 PRMT R85, R0, 0x7610, R85 ;  /* 0x0000761000559816 */ /* 0x000fe20000000055 */
[----:B--2---:R-:W-:Y:S06]  /*4650*/  @UP1 UIMAD.WIDE UR4, UR6, 0x4, UR4 ;  /* 0x00000004060418a5 */ /* 0x004fec000f8e0204 */
[----:B------:R-:W-:Y:S01]  /*4660*/  IMAD.U32 R6, RZ, RZ, UR4 ;  /* 0x00000004ff067e24 */ /* 0x000fe2000f8e00ff */
[----:B------:R-:W-:Y:S04]  /*4670*/  MOV R7, UR5 ;  /* 0x0000000500077c02 */ /* 0x000fe80008000f00 */
[----:B------:R-:W2:Y:S01]  /*4680*/  @!UP1 LDCU UR4, c[0x0][0x880] ;  /* 0x00011000ff0497ac */ /* 0x000ea20008000800 */
[----:B-1---5:R4:W5:Y:S02]  /*4690*/  @P1 LDG.E R41, desc[UR8][R6.64] ;  /* 0x0000000806291981 */ /* 0x022964000c1e1900 */
[----:B--2-4-:R-:W-:Y:S07]  /*46a0*/  @!P1 IMAD.U32 R41, RZ, RZ, UR4 ;  /* 0x00000004ff299e24 */ /* 0x014fee000f8e00ff */
.L_x_78:
[----:B-----5:R-:W-:Y:S01]  /*46b0*/  @!P0 FSETP.EQ.AND P2, PT, R41, RZ, PT ;  /* 0x000000ff2900820b */ /* 0x020fe20003f42000 */
[----:B------:R-:W-:Y:S01]  /*46c0*/  @!UPT UIADD3 URZ, UPT, UPT, URZ, URZ, URZ ;  /* 0x000000fffffff290 */ /* 0x000fe2000fffe0ff */
[----:B------:R-:W-:Y:S11]  /*46d0*/  @!P0 BRA `(.L_x_79) ;  /* 0x0000000000148947 */ /* 0x000ff60003800000 */
[----:B------:R-:W-:Y:S02]  /*46e0*/  LOP3.LUT P0, RZ, R85, 0xff, RZ, 0xc0, !PT ;  /* 0x000000ff55ff7812 */ /* 0x000fe4000780c0ff */
[----:B------:R-:W-:Y:S04]  /*46f0*/  PLOP3.LUT P2, PT, PT, PT, UP1, 0x80, 0x8 ;  /* 0x000000000008781c */ /* 0x000fe80003f4f018 */
[----:B------:R-:W-:Y:S07]  /*4700*/  PLOP3.LUT P2, PT, P2, PT, PT, 0x8, 0x80 ;  /* 0x000000000080781c */ /* 0x000fee000174e170 */
[----:B------:R-:W-:Y:S11]  /*4710*/  @P0 FSETP.EQ.AND P2, PT, R41, RZ, PT ;  /* 0x000000ff2900020b */ /* 0x000ff60003f42000 */
[----:B------:R-:W-:Y:S02]  /*4720*/  @!UPT UIADD3 URZ, UPT, UPT, URZ, URZ, URZ ;  /* 0x000000fffffff290 */ /* 0x000fe4000fffe0ff */
.L_x_79:
[----:B------:R-:W2:Y:S01]  /*4730*/  SYNCS.PHASECHK.TRANS64.TRYWAIT P0, [UR21+0x50], R4 ;  /* 0x00005004ff0075a7 */ /* 0x000ea20008001115 */
[----:B------:R-:W-:Y:S04]  /*4740*/  ELECT P1, URZ, PT ;  /* 0x0000000000ff782f */ /* 0x000fe80003820000 */
[----:B------:R-:W-:Y:S01]  /*4750*/  PLOP3.LUT P1, PT, P2, P1, PT, 0xf2, 0x2f ;  /* 0x00000000002f781c */ /* 0x000fe20001723e72 */
[----:B------:R-:W-:Y:S01]  /*4760*/  @!UPT UIADD3 URZ, UPT, UPT, URZ, URZ, URZ ;  /* 0x000000fffffff290 */ /* 0x000fe2000fffe0ff */
[----:B--2---:R-:W-:Y:S11]  /*4770*/  @!P0 BRA `(.L_x_80) ;  /* 0x00000054004c8947 */ /* 0x004ff60003800000 */
.L_x_159:
[----:B------:R-:W-:Y:S01]  /*4780*/  @!P1 IADD3 R2, P0, PT, R12, 0x580, RZ ;  /* 0x000005800c029810 */ /* 0x000fe20007f1e0ff */
[----:B------:R-:W-:Y:S01]  /*4790*/  VOTEU.ALL UP0, P1 ;  /* 0x0000000000ff7886 */ /* 0x000fe20000800000 */
[----:B------:R-:W-:Y:S01]  /*47a0*/  UMOV UR6, 0x0 ;  /* 0x0000000000067882 */ /* 0x000fe20000000000 */
[----:B------:R-:W-:Y:S01]  /*47b0*/  UMOV UR7, 0x10000000 ;  /* 0x1000000000077882 */ /* 0x000fe20000000000 */
[----:B------:R-:W-:Y:S01]  /*47c0*/  @!P1 R2UR UR5, R2 ;  /* 0x00000000020592ca */ /* 0x000fe200000e0000 */
[----:B-1----:R-:W-:Y:S01]  /*47d0*/  @!P1 IMAD.X R0, RZ, RZ, R13, P0 ;  /* 0x000000ffff009224 */ /* 0x002fe200000e060d */
[----:B------:R-:W-:Y:S01]  /*47e0*/  @!UP0 UIADD3 UR32, UPT, UPT, UR21, 0x200, URZ ;  /* 0x0000020015208890 */ /* 0x000fe2000fffe0ff */
[----:B------:R-:W-:Y:S03]  /*47f0*/  VOTEU.ALL UP0, P1 ;  /* 0x0000000000ff7886 */ /* 0x000fe60000800000 */
[----:B------:R-:W-:Y:S01]  /*4800*/  @!P1 R2UR UR4, R0 ;  /* 0x00000000000492ca */ /* 0x000fe200000e0000 */
[----:B------:R-:W-:Y:S06]  /*4810*/  @!P1 IMAD.MOV.U32 R0, RZ, RZ, 0x1000 ;  /* 0x00001000ff009424 */ /* 0x000fec00078e00ff */
[----:B------:R-:W-:Y:S06]  /*4820*/  IMAD.U32 R6, RZ, RZ, UR5 ;  /* 0x00000005ff067e24 */ /* 0x000fec000f8e00ff */
[----:B------:R-:W-:Y:S01]  /*4830*/  IMAD.U32 R7, RZ, RZ, UR4 ;  /* 0x00000004ff077e24 */ /* 0x000fe2000f8e00ff */
[----:B------:R-:W-:Y:S04]  /*4840*/  @!P1 R2UR UR4, R6 ;  /* 0x00000000060492ca */ /* 0x000fe800000e0000 */
[----:B------:R-:W-:Y:S11]  /*4850*/  @!P1 R2UR UR5, R7 ;  /* 0x00000000070592ca */ /* 0x000ff600000e0000 */
[----:B------:R-:W-:Y:S02]  /*4860*/  @!UPT UIADD3 URZ, UPT, UPT, URZ, URZ, URZ ;  /* 0x000000fffffff290 */ /* 0x000fe4000fffe0ff */
[----:B------:R1:W-:Y:S01]  /*4870*/  @!UP0 UTMALDG.3D [UR32], [UR4], desc[UR6] ;  /* 0x00000620040085b4 */ /* 0x0003e20008011000 */
[----:B------:R1:W-:Y:S01]  /*4880*/  @!P1 SYNCS.ARRIVE.TRANS64.RED.A0TR RZ, [UR21+0x30], R0 ;  /* 0x00003000ffff99a7 */ /* 0x0003e20008300415 */
[----:B------:R-:W-:Y:S01]  /*4890*/  SYNCS.ARRIVE.TRANS64.RED.A1T0 RZ, [UR50], RZ ;  /* 0x000000ffffff79a7 */ /* 0x000fe20008100432 */
[----:B------:R-:W2:Y:S02]  /*48a0*/  SYNCS.PHASECHK.TRANS64.TRYWAIT P0, [UR21+0x58], R4 ;  /* 0x00005804ff0075a7 */ /* 0x000ea40008001115 */
[----:B-12---:R-:W-:Y:S05]  /*48b0*/  @!P0 BRA `(.L_x_81) ;  /* 0x0000005400148947 */ /* 0x006fea0003800000 */
.L_x_161:
[----:B------:R-:W-:Y:S01]  /*48c0*/  @!P1 IADD3 R2, P0, PT, R12, 0x580, RZ ;  /* 0x000005800c029810 */ /* 0x000fe20007f1e0ff */
[----:B------:R-:W-:Y:S01]  /*48d0*/  VOTEU.ALL UP0, P1 ;  /* 0x0000000000ff7886 */ /* 0x000fe20000800000 */
[----:B------:R-:W-:Y:S01]  /*48e0*/  UMOV UR6, 0x0 ;  /* 0x0000000000067882 */ /* 0x000fe20000000000 */
[----:B------:R-:W-:Y:S01]  /*48f0*/  UMOV UR7, 0x10000000 ;  /* 0x1000000000077882 */ /* 0x000fe20000000000 */
[----:B------:R-:W-:Y:S01]  /*4900*/  @!P1 R2UR UR5, R2 ;  /* 0x00000000020592ca */ /* 0x000fe200000e0000 */
[----:B------:R-:W-:Y:S01]  /*4910*/  @!P1 IMAD.X R0, RZ, RZ, R13, P0 ;  /* 0x000000ffff009224 */ /* 0x000fe200000e060d */
[----:B------:R-:W-:Y:S02]  /*4920*/  @!UP0 UIADD3 UR26, UPT, UPT, UR34, 0x40, URZ ;  /* 0x00000040221a8890 */ /* 0x000fe4000fffe0ff */
[----:B------:R-:W-:Y:S02]  /*4930*/  @!UP0 UIADD3 UR24, UPT, UPT, UR21, 0x1200, URZ ;  /* 0x0000120015188890 */ /* 0x000fe4000fffe0ff */
[----:B------:R-:W-:Y:S01]  /*4940*/  @!P1 R2UR UR4, R0 ;  /* 0x00000000000492ca */ /* 0x000fe200000e0000 */
[----:B------:R-:W-:Y:S01]  /*4950*/  VOTEU.ALL UP0, P1 ;  /* 0x0000000000ff7886 */ /* 0x000fe20000800000 */
[----:B------:R-:W-:Y:S01]  /*4960*/  @!P1 IMAD.MOV.U32 R0, RZ, RZ, 0x1000 ;  /* 0x00001000ff009424 */ /* 0x000fe200078e00ff */
[----:B------:R-:W-:Y:S01]  /*4970*/  UMOV UR27, UR35 ;  /* 0x00000023001b7c82 */ /* 0x000fe20008000000 */
[----:B------:R-:W-:Y:S03]  /*4980*/  UMOV UR28, UR36 ;  /* 0x00000024001c7c82 */ /* 0x000fe60008000000 */
        /* <DEDUP_REMOVED lines=8> */
[----:B------:R-:W4:Y:S02]  /*4a10*/  SYNCS.PHASECHK.TRANS64.TRYWAIT P0, [UR21+0x60], R4 ;  /* 0x00006004ff0075a7 */ /* 0x000f240008001115 */
[----:B--2-4-:R-:W-:Y:S05]  /*4a20*/  @!P0 BRA `(.L_x_82) ;  /* 0x0000005000d08947 */ /* 0x014fea0003800000 */
.L_x_163:
[----:B------:R-:W-:Y:S01]  /*4a30*/  @!P1 IADD3 R2, P0, PT, R12, 0x580, RZ ;  /* 0x000005800c029810 */ /* 0x000fe20007f1e0ff */
[----:B------:R-:W-:Y:S01]  /*4a40*/  VOTEU.ALL UP0, P1 ;  /* 0x0000000000ff7886 */ /* 0x000fe20000800000 */
[----:B------:R-:W-:Y:S01]  /*4a50*/  UMOV UR6, 0x0 ;  /* 0x0000000000067882 */ /* 0x000fe20000000000 */
[----:B------:R-:W-:Y:S01]  /*4a60*/  UMOV UR7, 0x10000000 ;  /* 0x1000000000077882 */ /* 0x000fe20000000000 */
[----:B------:R-:W-:Y:S01]  /*4a70*/  @!P1 R2UR UR5, R2 ;  /* 0x00000000020592ca */ /* 0x000fe200000e0000 */
[----:B------:R-:W-:Y:S01]  /*4a80*/  @!P1 IMAD.X R0, RZ, RZ, R13, P0 ;  /* 0x000000ffff009224 */ /* 0x000fe200000e060d */
[----:B------:R-:W-:Y:S01]  /*4a90*/  @!UP0 UIADD3 UR18, UPT, UPT, UR34, 0x80, URZ ;  /* 0x0000008022128890 */ /* 0x000fe2000fffe0ff */
[----:B------:R-:W-:Y:S01]  /*4aa0*/  VIADD R10, R10, 0x1 ;  /* 0x000000010a0a7836 */ /* 0x000fe20000000000 */
        /* <DEDUP_REMOVED lines=16> */
.L_x_165:
[----:B------:R-:W-:Y:S01]  /*4bb0*/  @!P1 IADD3 R2, P0, PT, R12, 0x580, RZ ;  /* 0x000005800c029810 */ /* 0x000fe20007f1e0ff */
[----:B------:R-:W-:Y:S01]  /*4bc0*/  VOTEU.ALL UP0, P1 ;  /* 0x0000000000ff7886 */ /* 0x000fe20000800000 */
[----:B------:R-:W-:Y:S01]  /*4bd0*/  UMOV UR6, 0x0 ;  /* 0x0000000000067882 */ /* 0x000fe20000000000 */
[----:B------:R-:W-:Y:S01]  /*4be0*/  UMOV UR7, 0x10000000 ;  /* 0x1000000000077882 */ /* 0x000fe20000000000 */
[----:B------:R-:W-:Y:S01]  /*4bf0*/  @!P1 R2UR UR5, R2 ;  /* 0x00000000020592ca */ /* 0x000fe200000e0000 */
[----:B------:R-:W-:Y:S01]  /*4c00*/  @!P1 IMAD.X R0, RZ, RZ, R13, P0 ;  /* 0x000000ffff009224 */ /* 0x000fe200000e060d */
[----:B------:R-:W-:Y:S01]  /*4c10*/  @!UP0 UIADD3 UR10, UPT, UPT, UR34, 0xc0, URZ ;  /* 0x000000c0220a8890 */ /* 0x000fe2000fffe0ff */
[----:B------:R-:W-:Y:S01]  /*4c20*/  R2UR UR16, R87 ;  /* 0x00000000571072ca */ /* 0x000fe200000e0000 */
[----:B------:R-:W-:Y:S01]  /*4c30*/  @!UP0 UIADD3 UR8, UPT, UPT, UR21, 0x3200, URZ ;  /* 0x0000320015088890 */ /* 0x000fe2000fffe0ff */
[----:B------:R-:W-:Y:S01]  /*4c40*/  ISETP.NE.AND P0, PT, R10, 0x2, PT ;  /* 0x000000020a00780c */ /* 0x000fe20003f05270 */
[----:B------:R-:W-:Y:S01]  /*4c50*/  @!UP0 UIADD3 UR9, UPT, UPT, UR21, 0x48, URZ ;  /* 0x0000004815098890 */ /* 0x000fe2000fffe0ff */
[----:B------:R-:W-:Y:S01]  /*4c60*/  @!P1 R2UR UR4, R0 ;  /* 0x00000000000492ca */ /* 0x000fe200000e0000 */
[----:B------:R-:W-:Y:S01]  /*4c70*/  VOTEU.ALL UP0, P1 ;  /* 0x0000000000ff7886 */ /* 0x000fe20000800000 */
[----:B------:R-:W-:Y:S01]  /*4c80*/  UMOV UR11, UR35 ;  /* 0x00000023000b7c82 */ /* 0x000fe20008000000 */
[----:B------:R-:W-:Y:S01]  /*4c90*/  UMOV UR12, UR36 ;  /* 0x00000024000c7c82 */ /* 0x000fe20008000000 */
[----:B------:R-:W-:Y:S01]  /*4ca0*/  SEL R0, RZ, 0x1, P0 ;  /* 0x00000001ff007807 */ /* 0x000fe20000000000 */
[----:B------:R-:W-:Y:S01]  /*4cb0*/  UIADD3 UR31, UPT, UPT, UR13, UR59, URZ ;  /* 0x0000003b0d1f7290 */ /* 0x000fe2000fffe0ff */
[----:B-1----:R-:W-:Y:S01]  /*4cc0*/  IMAD.U32 R4, RZ, RZ, UR5 ;  /* 0x00000005ff047e24 */ /* 0x002fe2000f8e00ff */
[----:B------:R-:W-:Y:S01]  /*4cd0*/  LOP3.LUT R11, R11, 0x1, RZ, 0x3c, !PT ;  /* 0x000000010b0b7812 */ /* 0x000fe200078e3cff */
[----:B------:R-:W-:Y:S01]  /*4ce0*/  UMOV UR36, UR29 ;  /* 0x0000001d00247c82 */ /* 0x000fe20008000000 */
[----:B------:R-:W-:Y:S01]  /*4cf0*/  LOP3.LUT R9, R9, R0, RZ, 0x3c, !PT ;  /* 0x0000000009097212 */ /* 0x000fe200078e3cff */
[----:B------:R-:W-:Y:S01]  /*4d00*/  UIADD3 UR30, UPT, UPT, UR14, UR16, URZ ;  /* 0x000000100e1e7290 */ /* 0x000fe2000fffe0ff */
[----:B------:R-:W-:Y:S01]  /*4d10*/  SEL R10, R10, RZ, P0 ;  /* 0x000000ff0a0a7207 */ /* 0x000fe20000000000 */
[----:B------:R-:W-:Y:S01]  /*4d20*/  UPLOP3.LUT UP4, UPT, UPT, UPT, UPT, 0x80, 0x8 ;  /* 0x000000000008789c */ /* 0x000fe20003f8f070 */
[----:B------:R-:W-:Y:S01]  /*4d30*/  IMAD.U32 R5, RZ, RZ, UR4 ;  /* 0x00000004ff057e24 */ /* 0x000fe2000f8e00ff */
[----:B------:R-:W-:Y:S04]  /*4d40*/  @!P1 R2UR UR4, R4 ;  /* 0x00000000040492ca */ /* 0x000fe800000e0000 */
[----:B------:R-:W-:Y:S11]  /*4d50*/  @!P1 R2UR UR5, R5 ;  /* 0x00000000050592ca */ /* 0x000ff600000e0000 */
[----:B------:R-:W-:Y:S02]  /*4d60*/  @!UPT UIADD3 URZ, UPT, UPT, URZ, URZ, URZ ;  /* 0x000000fffffff290 */ /* 0x000fe4000fffe0ff */
[----:B------:R1:W-:Y:S01]  /*4d70*/  @!UP0 UTMALDG.3D [UR8], [UR4], desc[UR6] ;  /* 0x00000608040085b4 */ /* 0x0003e20008011000 */
[----:B------:R1:W-:Y:S01]  /*4d80*/  @!P1 SYNCS.ARRIVE.TRANS64.RED.A0TR RZ, [UR21+0x48], R3 ;  /* 0x00004803ffff99a7 */ /* 0x0003e20008300415 */
[----:B------:R-:W-:Y:S01]  /*4d90*/  SYNCS.ARRIVE.TRANS64.RED.A1T0 RZ, [UR43], RZ ;  /* 0x000000ffffff79a7 */ /* 0x000fe2000810042b */
[----:B------:R-:W-:Y:S05]  /*4da0*/  BRA.U UP2, `(.L_x_84) ;  /* 0xfffffff1025c7547 */ /* 0x000fea000b83ffff */
[----:B-1----:R-:W-:-:S04]  /*4db0*/  SHF.L.U32 R3, R11, 0x1f, RZ ;  /* 0x0000001f0b037819 */ /* 0x002fc800000006ff */
[----:B------:R-:W1:Y:S02]  /*4dc0*/  SYNCS.PHASECHK.TRANS64.TRYWAIT P0, [UR21+0x50], R3 ;  /* 0x00005003ff0075a7 */ /* 0x000e640008001115 */
[----:B-1----:R-:W-:Y:S05]  /*4dd0*/  @!P0 BRA `(.L_x_85) ;  /* 0x0000005000148947 */ /* 0x002fea0003800000 */
.L_x_167:
[----:B------:R-:W2:Y:S02]  /*4de0*/  SYNCS.PHASECHK.TRANS64.TRYWAIT P0, [UR21+0x58], R3 ;  /* 0x00005803ff0075a7 */ /* 0x000ea40008001115 */
[----:B--2---:R-:W-:Y:S05]  /*4df0*/  @!P0 BRA `(.L_x_86) ;  /* 0x0000005000248947 */ /* 0x004fea0003800000 */
.L_x_169:
[----:B------:R-:W2:Y:S02]  /*4e00*/  SYNCS.PHASECHK.TRANS64.TRYWAIT P0, [UR21+0x60], R3 ;  /* 0x00006003ff0075a7 */ /* 0x000ea40008001115 */
[----:B--2---:R-:W-:Y:S05]  /*4e10*/  @!P0 BRA `(.L_x_87) ;  /* 0x0000005000348947 */ /* 0x004fea0003800000 */
.L_x_171:
[----:B-1----:R-:W-:-:S07]  /*4e20*/  MOV R0, UR21 ;  /* 0x0000001500007c02 */ /* 0x002fce0008000f00 */
.L_x_88:
[----:B-1----:R-:W-:-:S04]  /*4e30*/  SHF.L.U32 R3, R11, 0x1f, RZ ;  /* 0x0000001f0b037819 */ /* 0x002fc800000006ff */
[----:B------:R1:W2:Y:S03]  /*4e40*/  SYNCS.PHASECHK.TRANS64.TRYWAIT P0, [R0+URZ+0x68], R3 ;  /* 0x00006803000075a7 */ /* 0x0002a600080011ff */
[----:B--2---:R-:W-:Y:S05]  /*4e50*/  @!P0 NANOSLEEP.SYNCS 0x989680 ;  /* 0x009896800000895d */ /* 0x004fea0003900000 */
[----:B------:R-:W2:Y:S02]  /*4e60*/  @!P0 SYNCS.PHASECHK.TRANS64 P0, [R0+URZ+0x68], R3 ;  /* 0x00006803000085a7 */ /* 0x000ea400080010ff */
[----:B--23--:R-:W-:Y:S05]  /*4e70*/  @P0 EXIT ;  /* 0x000000000000094d */ /* 0x00cfea0003800000 */
[----:B------:R-:W-:Y:S05]  /*4e80*/  BRA `(.L_x_88) ;  /* 0xfffffffc00e87947 */ /* 0x000fea000383ffff */
.L_x_73:
[----:B------:R-:W-:-:S06]  /*4e90*/  UISETP.GE.AND UP0, UPT, UR18, 0x4, UPT ;  /* 0x000000041200788c */ /* 0x000fcc000bf06270 */
[----:B------:R-:W-:-:S13]  /*4ea0*/  PLOP3.LUT P0, PT, PT, PT, UP0, 0x80, 0x8 ;  /* 0x000000000008781c */ /* 0x000fda0003f0f008 */
[----:B-1----:R-:W-:Y:S05]  /*4eb0*/  @!P0 EXIT ;  /* 0x000000000000894d */ /* 0x002fea0003800000 */
[----:B------:R-:W1:Y:S08]  /*4ec0*/  S2UR UR4, SR_CgaCtaId ;  /* 0x00000000000479c3 */ /* 0x000e700000008800 */
[----:B------:R-:W-:Y:S01]  /*4ed0*/  BAR.SYNC.DEFER_BLOCKING 0x6, 0xa0 ;  /* 0x0182800000007b1d */ /* 0x000fe20000010000 */
[C---:B------:R-:W-:Y:S01]  /*4ee0*/  IMAD.SHL.U32 R7, R95.reuse, 0x40, RZ ;  /* 0x000000405f077824 */ /* 0x040fe200078e00ff */
[C---:B------:R-:W-:Y:S01]  /*4ef0*/  LOP3.LUT R97, R95.reuse, 0x60, RZ, 0xc0, !PT ;  /* 0x000000605f617812 */ /* 0x040fe200078ec0ff */
[----:B------:R-:W-:-:S02]  /*4f00*/  IMAD.SHL.U32 R4, R95, 0x20, RZ ;  /* 0x000000205f047824 */ /* 0x000fc400078e00ff */
[----:B------:R-:W-:Y:S02]  /*4f10*/  HFMA2 R36, -RZ, RZ, 0, 0 ;  /* 0x00000000ff247431 */ /* 0x000fe400000001ff */
[----:B------:R-:W-:Y:S01]  /*4f20*/  IMAD.SHL.U32 R6, R95, 0x2, RZ ;  /* 0x000000025f067824 */ /* 0x000fe200078e00ff */
[----:B------:R-:W-:Y:S01]  /*4f30*/  UMOV UR44, 0x400 ;  /* 0x00000400002c7882 */ /* 0x000fe20000000000 */
[----:B------:R-:W2:Y:S01]  /*4f40*/  LDC.64 R82, c[0x0][0x8b0] ;  /* 0x00022c00ff527b82 */ /* 0x000ea20000000a00 */
[----:B------:R-:W-:Y:S01]  /*4f50*/  LOP3.LUT R5, R7, 0x180, RZ, 0xc0, !PT ;  /* 0x0000018007057812 */ /* 0x000fe200078ec0ff */
[----:B------:R-:W-:Y:S01]  /*4f60*/  IMAD.U32 R37, R95, 0x10000, RZ ;  /* 0x000100005f257824 */ /* 0x000fe200078e00ff */
[----:B------:R-:W-:Y:S01]  /*4f70*/  LOP3.LUT R4, R4, 0xc00, RZ, 0xc0, !PT ;  /* 0x00000c0004047812 */ /* 0x000fe200078ec0ff */
[----:B------:R-:W-:Y:S01]  /*4f80*/  IMAD.MOV.U32 R94, RZ, RZ, RZ ;  /* 0x000000ffff5e7224 */ /* 0x000fe200078e00ff */
[----:B------:R-:W-:Y:S01]  /*4f90*/  LOP3.LUT R6, R5, 0x20, R6, 0xf8, !PT ;  /* 0x0000002005067812 */ /* 0x000fe200078ef806 */
[----:B------:R-:W-:Y:S01]  /*4fa0*/  IMAD.SHL.U32 R5, R95, 0x8, RZ ;  /* 0x000000085f057824 */ /* 0x000fe200078e00ff */
[----:B------:R-:W-:Y:S01]  /*4fb0*/  LOP3.LUT R4, R4, 0x40, R7, 0xf8, !PT ;  /* 0x0000004004047812 */ /* 0x000fe200078ef807 */
[----:B------:R-:W3:Y:S01]  /*4fc0*/  LDC.64 R80, c[0x0][0x8a8] ;  /* 0x00022a00ff507b82 */ /* 0x000ee20000000a00 */
[----:B------:R-:W-:Y:S01]  /*4fd0*/  LOP3.LUT R37, R37, 0x600000, RZ, 0xc0, !PT ;  /* 0x0060000025257812 */ /* 0x000fe200078ec0ff */
[----:B------:R-:W-:Y:S01]  /*4fe0*/  IMAD.MOV.U32 R89, RZ, RZ, RZ ;  /* 0x000000ffff597224 */ /* 0x000fe200078e00ff */
[----:B------:R-:W-:-:S02]  /*4ff0*/  LOP3.LUT R95, R95, 0x2, RZ, 0xc0, !PT ;  /* 0x000000025f5f7812 */ /* 0x000fc400078ec0ff */
[----:B------:R-:W-:Y:S02]  /*5000*/  CS2R R92, SRZ ;  /* 0x00000000005c7805 */ /* 0x000fe4000001ff00 */
[----:B------:R-:W-:Y:S01]  /*5010*/  LOP3.LUT R5, R6, 0x30, R5, 0x78, !PT ;  /* 0x0000003006057812 */ /* 0x000fe200078e7805 */
[----:B------:R-:W4:Y:S01]  /*5020*/  LDCU UR57, c[0x0][0x370] ;  /* 0x00006e00ff3977ac */ /* 0x000f220008000800 */
[----:B------:R-:W-:Y:S01]  /*5030*/  LOP3.LUT R4, R4, 0x200, R7, 0xf8, !PT ;  /* 0x0000020004047812 */ /* 0x000fe200078ef807 */
[----:B------:R-:W-:Y:S01]  /*5040*/  IMAD.MOV R90, RZ, RZ, -R95 ;  /* 0x000000ffff5a7224 */ /* 0x000fe200078e0a5f */
[----:B------:R-:W-:Y:S01]  /*5050*/  MOV R91, RZ ;  /* 0x000000ff005b7202 */ /* 0x000fe20000000f00 */
[----:B-1----:R-:W-:Y:S01]  /*5060*/  ULEA UR44, UR4, UR44, 0x18 ;  /* 0x0000002c042c7291 */ /* 0x002fe2000f8ec0ff */
[----:B------:R-:W-:Y:S01]  /*5070*/  LOP3.LUT R84, R4, R5, RZ, 0xfc, !PT ;  /* 0x0000000504547212 */ /* 0x000fe200078efcff */
[----:B------:R-:W1:Y:S02]  /*5080*/  LDCU.64 UR62, c[0x0][0x348] ;  /* 0x00006900ff3e77ac */ /* 0x000e640008000a00 */
[----:B------:R-:W-:-:S02]  /*5090*/  UIADD3 UR4, UPT, UPT, UR44, 0x4200, URZ ;  /* 0x000042002c047890 */ /* 0x000fc4000fffe0ff */
[----:B------:R-:W-:-:S03]  /*50a0*/  UIADD3 UR5, UPT, UPT, UR44, 0x200, URZ ;  /* 0x000002002c057890 */ /* 0x000fc6000fffe0ff */
[----:B------:R-:W4:Y:S01]  /*50b0*/  LDS R0, [UR44+0x130] ;  /* 0x0001302cff007984 */ /* 0x000f220008000800 */
[----:B------:R-:W1:Y:S01]  /*50c0*/  LDCU UR43, c[0x0][0xb0c] ;  /* 0x00016180ff2b77ac */ /* 0x000e620008000800 */
[----:B------:R-:W-:Y:S02]  /*50d0*/  IMAD.U32 R96, RZ, RZ, UR4 ;  /* 0x00000004ff607e24 */ /* 0x000fe4000f8e00ff */
[----:B------:R-:W-:Y:S01]  /*50e0*/  IMAD.U32 R98, RZ, RZ, UR5 ;  /* 0x00000005ff627e24 */ /* 0x000fe2000f8e00ff */
[----:B------:R-:W1:Y:S01]  /*50f0*/  LDCU UR39, c[0x0][0xb30] ;  /* 0x00016600ff2777ac */ /* 0x000e620008000800 */
[----:B------:R-:W1:Y:S01]  /*5100*/  LDCU.64 UR46, c[0x0][0x888] ;  /* 0x00011100ff2e77ac */ /* 0x000e620008000a00 */
[----:B------:R-:W1:Y:S01]  /*5110*/  LDCU.64 UR40, c[0x0][0xb28] ;  /* 0x00016500ff2877ac */ /* 0x000e620008000a00 */
[----:B------:R-:W1:Y:S01]  /*5120*/  LDCU.64 UR60, c[0x0][0x890] ;  /* 0x00011200ff3c77ac */ /* 0x000e620008000a00 */
[----:B------:R-:W1:Y:S01]  /*5130*/  LDCU.128 UR52, c[0x0][0xb10] ;  /* 0x00016200ff3477ac */ /* 0x000e620008000c00 */
[----:B------:R-:W1:Y:S02]  /*5140*/  LDCU UR56, c[0x0][0x374] ;  /* 0x00006e80ff3877ac */ /* 0x000e640008000800 */
[----:B-1234-:R-:W-:-:S07]  /*5150*/  IMAD.IADD R37, R0, 0x1, R37 ;  /* 0x0000000100257824 */ /* 0x01efce00078e0225 */
.L_x_130:
[C---:B------:R-:W-:Y:S02]  /*5160*/  LEA R3, R89.reuse, UR44, 0x3 ;  /* 0x0000002c59037c11 */ /* 0x040fe4000f8e18ff */
[----:B------:R-:W-:Y:S02]  /*5170*/  SHF.L.U32 R0, R92, 0x1f, RZ ;  /* 0x0000001f5c007819 */ /* 0x000fe400000006ff */
[----:B------:R-:W-:Y:S02]  /*5180*/  LEA R5, R89, UR44, 0x4 ;  /* 0x0000002c59057c11 */ /* 0x000fe4000f8e20ff */
[----:B-1----:R-:W1:Y:S02]  /*5190*/  SYNCS.PHASECHK.TRANS64.TRYWAIT P0, [R3+URZ+0x80], R0 ;  /* 0x00008000030075a7 */ /* 0x002e6400080011ff */
[----:B-1----:R-:W-:Y:S05]  /*51a0*/  @!P0 BRA `(.L_x_89) ;  /* 0x0000004c00688947 */ /* 0x002fea0003800000 */
.L_x_172:
[----:B------:R-:W2:Y:S01]  /*51b0*/  LDS.128 R4, [R5+0x110] ;  /* 0x0001100005047984 */ /* 0x000ea20000000c00 */
[----:B------:R-:W-:Y:S01]  /*51c0*/  UISETP.GE.AND UP0, UPT, UR42, 0x1, UPT ;  /* 0x000000012a00788c */ /* 0x000fe2000bf06270 */
[----:B------:R-:W-:Y:S01]  /*51d0*/  @!PT LDS RZ, [RZ] ;  /* 0x00000000fffff984 */ /* 0x000fe20000000800 */
[----:B------:R-:W-:Y:S01]  /*51e0*/  @!PT LDS RZ, [RZ] ;  /* 0x00000000fffff984 */ /* 0x000fe20000000800 */
[----:B------:R-:W-:Y:S01]  /*51f0*/  @!PT LDS RZ, [RZ] ;  /* 0x00000000fffff984 */ /* 0x000fe20000000800 */
[----:B------:R-:W-:Y:S01]  /*5200*/  @!PT LDS RZ, [RZ] ;  /* 0x00000000fffff984 */ /* 0x000fe20000000800 */
[----:B------:R3:W-:Y:S06]  /*5210*/  MEMBAR.ALL.CTA ;  /* 0x0000000000007992 */ /* 0x0007ec0000008000 */
[----:B---3--:R-:W3:Y:S01]  /*5220*/  FENCE.VIEW.ASYNC.S ;  /* 0x00000000000073c6 */ /* 0x008ee20000000000 */
[----:B--2---:R-:W-:Y:S11]  /*5230*/  LOP3.LUT P0, RZ, R6, 0x1, RZ, 0xc0, !PT ;  /* 0x0000000106ff7812 */ /* 0x004ff6000780c0ff */
[----:B------:R-:W-:Y:S02]  /*5240*/  @!UPT UIADD3 URZ, UPT, UPT, URZ, URZ, URZ ;  /* 0x000000fffffff290 */ /* 0x000fe4000fffe0ff */
[----:B---3--:R-:W-:Y:S01]  /*5250*/  VOTEU.ANY UP1, P0 ;  /* 0x0000000000ff7886 */ /* 0x008fe20000020100 */
[----:B------:R-:W-:Y:S01]  /*5260*/  PLOP3.LUT P0, PT, PT, PT, UP1, 0x80, 0x8 ;  /* 0x000000000008781c */ /* 0x000fe20003f0f018 */
[----:B------:R-:W-:Y:S11]  /*5270*/  UP2UR UR45, UPR, URZ, 0x2 ;  /* 0x00000002ff2d7883 */ /* 0x000ff60008000000 */
[----:B------:R-:W-:Y:S01]  /*5280*/  @!UPT UIADD3 URZ, UPT, UPT, URZ, URZ, URZ ;  /* 0x000000fffffff290 */ /* 0x000fe2000fffe0ff */
[----:B-1----:R-:W-:Y:S02]  /*5290*/  @P0 SHF.R.U32.HI R0, RZ, 0x10, R5 ;  /* 0x00000010ff000819 */ /* 0x002fe40000011605 */
        /* <DEDUP_REMOVED lines=12> */
[----:B------:R-:W2:Y:S01]  /*5360*/  LDCU UR12, c[0x0][0xb20] ;  /* 0x00016400ff0c77ac */ /* 0x000ea20008000800 */
[----:B------:R-:W-:Y:S02]  /*5370*/  UIMAD.WIDE.U32 UR4, UR56, UR55, URZ ;  /* 0x00000037380472a5 */ /* 0x000fe4000f8e00ff */
[----:B------:R-:W-:Y:S02]  /*5380*/  UIMAD.WIDE.U32 UR6, UR57, UR52, URZ ;  /* 0x00000034390672a5 */ /* 0x000fe4000f8e00ff */
[----:B------:R-:W-:Y:S02]  /*5390*/  UISETP.NE.AND UP0, UPT, UR54, 0x1, UPT ;  /* 0x000000013600788c */ /* 0x000fe4000bf05270 */
[----:B------:R-:W-:Y:S02]  /*53a0*/  UIMAD.WIDE.U32 UR8, UR37, UR55, URZ ;  /* 0x00000037250872a5 */ /* 0x000fe4000f8e00ff */
[----:B------:R-:W-:Y:S02]  /*53b0*/  UIMAD.WIDE.U32 UR10, UR38, UR52, URZ ;  /* 0x00000034260a72a5 */ /* 0x000fe4000f8e00ff */
[----:B------:R-:W-:Y:S02]  /*53c0*/  UISETP.NE.AND UP1, UPT, UR43, 0x1, UPT ;  /* 0x000000012b00788c */ /* 0x000fe4000bf25270 */
[----:B------:R-:W-:Y:S01]  /*53d0*/  UISETP.NE.AND UP2, UPT, UR42, 0x1, UPT ;  /* 0x000000012a00788c */ /* 0x000fe2000bf45270 */
[----:B------:R-:W-:Y:S02]  /*53e0*/  UMOV UR4, UR5 ;  /* 0x0000000500047c82 */ /* 0x000fe40008000000 */
[----:B--2---:R-:W-:Y:S03]  /*53f0*/  USHF.R.U32.HI UR5, URZ, UR12, UR4 ;  /* 0x0000000cff057299 */ /* 0x004fe60008011604 */
[----:B------:R-:W-:Y:S02]  /*5400*/  UMOV UR4, UR7 ;  /* 0x0000000700047c82 */ /* 0x000fe40008000000 */
[----:B------:R-:W-:Y:S02]  /*5410*/  USHF.R.U32.HI UR7, URZ, UR53, UR4 ;  /* 0x00000035ff077299 */ /* 0x000fe40008011604 */
[----:B------:R-:W-:Y:S02]  /*5420*/  USEL UR4, UR56, UR5, !UP0 ;  /* 0x0000000538047287 */ /* 0x000fe4000c000000 */
[----:B------:R-:W-:Y:S01]  /*5430*/  USEL UR7, UR57, UR7, !UP1 ;  /* 0x0000000739077287 */ /* 0x000fe2000c800000 */
[----:B------:R-:W-:Y:S01]  /*5440*/  UMOV UR5, UR9 ;  /* 0x0000000900057c82 */ /* 0x000fe20008000000 */
[----:B------:R-:W-:Y:S02]  /*5450*/  UIMAD.WIDE.U32 UR8, UR4, UR40, URZ ;  /* 0x00000028040872a5 */ /* 0x000fe4000f8e00ff */
[----:B------:R-:W-:Y:S03]  /*5460*/  USHF.R.U32.HI UR6, URZ, UR12, UR5 ;  /* 0x0000000cff067299 */ /* 0x000fe60008011605 */
[----:B------:R-:W-:Y:S01]  /*5470*/  UMOV UR5, UR11 ;  /* 0x0000000b00057c82 */ /* 0x000fe20008000000 */
[----:B------:R-:W-:Y:S02]  /*5480*/  UIMAD.WIDE.U32 UR10, UR7, UR40, URZ ;  /* 0x00000028070a72a5 */ /* 0x000fe4000f8e00ff */
[----:B------:R-:W-:Y:S02]  /*5490*/  USHF.R.U32.HI UR12, URZ, UR53, UR5 ;  /* 0x00000035ff0c7299 */ /* 0x000fe40008011605 */
[----:B------:R-:W-:Y:S01]  /*54a0*/  USEL UR6, UR37, UR6, !UP0 ;  /* 0x0000000625067287 */ /* 0x000fe2000c000000 */
[----:B------:R-:W-:Y:S02]  /*54b0*/  UMOV UR5, UR9 ;  /* 0x0000000900057c82 */ /* 0x000fe40008000000 */
[----:B------:R-:W-:Y:S01]  /*54c0*/  UMOV UR10, UR11 ;  /* 0x0000000b000a7c82 */ /* 0x000fe20008000000 */
[----:B------:R-:W-:Y:S02]  /*54d0*/  @UP2 USHF.R.U32.HI UR4, URZ, UR41, UR5 ;  /* 0x00000029ff042299 */ /* 0x000fe40008011605 */
[----:B------:R-:W-:Y:S02]  /*54e0*/  @UP2 USHF.R.U32.HI UR7, URZ, UR41, UR10 ;  /* 0x00000029ff072299 */ /* 0x000fe4000801160a */
[----:B------:R-:W-:Y:S02]  /*54f0*/  UIMAD UR4, UR42, UR4, URZ ;  /* 0x000000042a0472a4 */ /* 0x000fe4000f8e02ff */
[----:B------:R-:W-:Y:S02]  /*5500*/  UIMAD.WIDE.U32 UR10, UR6, UR40, URZ ;  /* 0x00000028060a72a5 */ /* 0x000fe4000f8e00ff */
[----:B------:R-:W-:Y:S02]  /*5510*/  USEL UR5, UR38, UR12, !UP1 ;  /* 0x0000000c26057287 */ /* 0x000fe4000c800000 */
[----:B------:R-:W-:Y:S02]  /*5520*/  UIMAD UR8, UR42, UR7, URZ ;  /* 0x000000072a0872a4 */ /* 0x000fe4000f8e02ff */
[----:B------:R-:W-:Y:S03]  /*5530*/  UISETP.GE.AND UP0, UPT, UR6, UR4, UPT ;  /* 0x000000040600728c */ /* 0x000fe6000bf06270 */
[----:B------:R-:W-:Y:S01]  /*5540*/  UMOV UR4, UR11 ;  /* 0x0000000b00047c82 */ /* 0x000fe20008000000 */
[----:B------:R-:W-:Y:S02]  /*5550*/  UISETP.GE.OR UP0, UPT, UR5, UR8, UP0 ;  /* 0x000000080500728c */ /* 0x000fe40008706670 */
[----:B------:R-:W-:Y:S02]  /*5560*/  USHF.R.U32.HI UR4, URZ, UR41, UR4 ;  /* 0x00000029ff047299 */ /* 0x000fe40008011604 */
[----:B------:R-:W-:Y:S02]  /*5570*/  UIMAD.WIDE.U32 UR8, UR5, UR40, URZ ;  /* 0x00000028050872a5 */ /* 0x000fe4000f8e00ff */
[----:B------:R-:W-:Y:S02]  /*5580*/  USEL UR11, UR6, UR4, !UP2 ;  /* 0x00000004060b7287 */ /* 0x000fe4000d000000 */
[----:B------:R-:W-:Y:S02]  /*5590*/  UIADD3 UR8, UPT, UPT, -UR5, URZ, URZ ;  /* 0x000000ff05087290 */ /* 0x000fe4000fffe1ff */
[----:B------:R-:W-:Y:S01]  /*55a0*/  UIADD3 UR10, UPT, UPT, -UR11, URZ, URZ ;  /* 0x000000ff0b0a7290 */ /* 0x000fe2000fffe1ff */
[----:B------:R-:W-:Y:S01]  /*55b0*/  @!UP0 UMOV UR4, UR9 ;  /* 0x0000000900048c82 */ /* 0x000fe20008000000 */
[----:B------:R-:W-:Y:S02]  /*55c0*/  UIADD3 UR9, UPT, UPT, -UR6, URZ, URZ ;  /* 0x000000ff06097290 */ /* 0x000fe4000fffe1ff */
[----:B------:R-:W-:Y:S02]  /*55d0*/  @!UP0 USHF.R.U32.HI UR4, URZ, UR41, UR4 ;  /* 0x00000029ff048299 */ /* 0x000fe40008011604 */
[----:B------:R-:W-:Y:S02]  /*55e0*/  UIMAD UR10, UR42, UR10, UR6 ;  /* 0x0000000a2a0a72a4 */ /* 0x000fe4000f8e0206 */
[----:B------:R-:W-:Y:S04]  /*55f0*/  @!UP0 USEL UR4, UR5, UR4, !UP2 ;  /* 0x0000000405048287 */ /* 0x000fe8000d000000 */
[----:B------:R-:W-:Y:S02]  /*5600*/  @!UP0 UIMAD UR10, UR7, UR10, UR4 ;  /* 0x0000000a070a82a4 */ /* 0x000fe4000f8e0204 */
[----:B------:R-:W-:Y:S02]  /*5610*/  @!UP0 UIADD3 UR11, UPT, UPT, UR11, -UR4, URZ ;  /* 0x800000040b0b8290 */ /* 0x000fe4000fffe0ff */
[----:B------:R-:W-:Y:S02]  /*5620*/  UIMAD UR7, UR43, UR8, UR38 ;  /* 0x000000082b0772a4 */ /* 0x000fe4000f8e0226 */
[----:B------:R-:W-:Y:S02]  /*5630*/  @!UP0 UIMAD UR6, UR11, UR42, UR5 ;  /* 0x0000002a0b0682a4 */ /* 0x000fe4000f8e0205 */
[----:B------:R-:W-:Y:S01]  /*5640*/  UIMAD UR4, UR54, UR9, UR37 ;  /* 0x00000009360472a4 */ /* 0x000fe2000f8e0225 */
[----:B------:R-:W-:Y:S02]  /*5650*/  @!UP0 UMOV UR5, UR10 ;  /* 0x0000000a00058c82 */ /* 0x000fe40008000000 */
[----:B------:R-:W-:Y:S02]  /*5660*/  UIMAD UR38, UR5, UR43, UR7 ;  /* 0x0000002b052672a4 */ /* 0x000fe4000f8e0207 */
[----:B------:R-:W-:Y:S11]  /*5670*/  UIMAD UR37, UR6, UR54, UR4 ;  /* 0x00000036062572a4 */ /* 0x000ff6000f8e0204 */
[----:B------:R-:W-:Y:S01]  /*5680*/  @!UPT UIADD3 URZ, UPT, UPT, URZ, URZ, URZ ;  /* 0x000000fffffff290 */ /* 0x000fe2000fffe0ff */
.L_x_90:
[----:B------:R-:W-:Y:S01]  /*5690*/  UISETP.NE.AND UP0, UPT, UR39, 0x1, UPT ;  /* 0x000000012700788c */ /* 0x000fe2000bf05270 */
[----:B------:R-:W-:Y:S01]  /*56a0*/  IADD3 R89, PT, PT, R89, 0x1, RZ ;  /* 0x0000000159597810 */ /* 0x000fe20007ffe0ff */
[----:B------:R-:W-:Y:S02]  /*56b0*/  UIADD3 UR11, UPT, UPT, UR44, 0x200, URZ ;  /* 0x000002002c0b7890 */ /* 0x000fe4000fffe0ff */
[----:B------:R-:W-:Y:S02]  /*56c0*/  USHF.L.U32 UR50, UR30, 0x6, URZ ;  /* 0x000000061e327899 */ /* 0x000fe400080006ff */
[----:B------:R-:W-:Y:S05]  /*56d0*/  USHF.L.U32 UR49, UR31, 0x8, URZ ;  /* 0x000000081f317899 */ /* 0x000fea00080006ff */
[----:B------:R-:W2:Y:S01]  /*56e0*/  @!UP0 LDCU.128 UR12, c[0x0][0xb10] ;  /* 0x00016200ff0c87ac */ /* 0x000ea20008000c00 */
[----:B------:R-:W3:Y:S01]  /*56f0*/  @!UP0 LDCU UR5, c[0x0][0xb0c] ;  /* 0x00016180ff0587ac */ /* 0x000ee20008000800 */
[----:B------:R-:W4:Y:S01]  /*5700*/  @!UP0 LDCU UR10, c[0x0][0xb20] ;  /* 0x00016400ff0a87ac */ /* 0x000f220008000800 */
[----:B--2---:R-:W-:Y:S02]  /*5710*/  UIMAD.WIDE.U32 UR8, UR38, UR12, URZ ;  /* 0x0000000c260872a5 */ /* 0x004fe4000f8e00ff */
[----:B------:R-:W-:Y:S02]  /*5720*/  UIMAD.WIDE.U32 UR6, UR37, UR15, URZ ;  /* 0x0000000f250672a5 */ /* 0x000fe4000f8e00ff */
[----:B------:R-:W-:Y:S03]  /*5730*/  @!UP0 UISETP.NE.AND UP1, UPT, UR14, 0x1, UPT ;  /* 0x000000010e00888c */ /* 0x000fe6000bf25270 */
[----:B------:R-:W-:Y:S01]  /*5740*/  @!UP0 UMOV UR4, UR9 ;  /* 0x0000000900048c82 */ /* 0x000fe20008000000 */
[----:B---3--:R-:W-:Y:S02]  /*5750*/  @!UP0 UISETP.NE.AND UP2, UPT, UR5, 0x1, UPT ;  /* 0x000000010500888c */ /* 0x008fe4000bf45270 */
[----:B------:R-:W-:Y:S01]  /*5760*/  @!UP0 USHF.R.U32.HI UR4, URZ, UR13, UR4 ;  /* 0x0000000dff048299 */ /* 0x000fe20008011604 */
[----:B------:R-:W-:Y:S02]  /*5770*/  @!UP0 UMOV UR6, UR7 ;  /* 0x0000000700068c82 */ /* 0x000fe40008000000 */
[----:B----4-:R-:W-:Y:S02]  /*5780*/  @!UP0 USHF.R.U32.HI UR6, URZ, UR10, UR6 ;  /* 0x0000000aff068299 */ /* 0x010fe40008011606 */
[----:B------:R-:W-:Y:S02]  /*5790*/  @!UP0 USEL UR7, UR38, UR4, !UP2 ;  /* 0x0000000426078287 */ /* 0x000fe4000d000000 */
[----:B------:R-:W-:Y:S04]  /*57a0*/  @!UP0 USEL UR6, UR37, UR6, !UP1 ;  /* 0x0000000625068287 */ /* 0x000fe8000c800000 */
[----:B------:R-:W-:Y:S02]  /*57b0*/  @!UP0 UIADD3 UR4, UPT, UPT, -UR7, UR6, URZ ;  /* 0x0000000607048290 */ /* 0x000fe4000fffe1ff */
[----:B------:R-:W-:Y:S02]  /*57c0*/  @!UP0 UIADD3 UR6, UPT, UPT, UR7, -UR6, URZ ;  /* 0x8000000607068290 */ /* 0x000fe4000fffe0ff */
[----:B------:R-:W-:Y:S02]  /*57d0*/  @!UP0 UIMAD UR38, UR4, UR5, UR38 ;  /* 0x00000005042682a4 */ /* 0x000fe4000f8e0226 */
[----:B------:R-:W-:Y:S02]  /*57e0*/  @!UP0 UIMAD UR37, UR6, UR14, UR37 ;  /* 0x0000000e062582a4 */ /* 0x000fe4000f8e0225 */
[----:B------:R-:W-:Y:S09]  /*57f0*/  ULOP3.LUT UP0, URZ, UR11, 0x1b0, URZ, 0xc0, !UPT ;  /* 0x000001b00bff7892 */ /* 0x000ff2000f80c0ff */
[----:B------:R-:W-:Y:S05]  /*5800*/  BRA.U !UP0, `(.L_x_91) ;  /* 0x0000000108407547 */ /* 0x000fea000b800000 */
[----:B------:R-:W2:Y:S01]  /*5810*/  LDCU.64 UR8, c[0x4][0x88] ;  /* 0x01001100ff0877ac */ /* 0x000ea20008000a00 */
[----:B------:R-:W-:Y:S01]  /*5820*/  MOV R3, 0x0 ;  /* 0x0000000000037802 */ /* 0x000fe20000000f00 */
[----:B------:R-:W-:Y:S02]  /*5830*/  HFMA2 R12, -RZ, RZ, 0, 5.9604644775390625e-08 ;  /* 0x00000001ff0c7431 */ /* 0x000fe400000001ff */
[----:B------:R-:W-:Y:S02]  /*5840*/  IMAD.MOV.U32 R8, RZ, RZ, 0x70 ;  /* 0x00000070ff087424 */ /* 0x000fe400078e00ff */
[----:B------:R-:W-:Y:S01]  /*5850*/  IMAD.MOV.U32 R13, RZ, RZ, RZ ;  /* 0x000000ffff0d7224 */ /* 0x000fe200078e00ff */
[----:B------:R-:W3:Y:S01]  /*5860*/  LDCU.64 UR6, c[0x4][0x90] ;  /* 0x01001200ff0677ac */ /* 0x000ee20008000a00 */
[----:B------:R-:W4:Y:S01]  /*5870*/  LDC.64 R2, c[0x4][R3] ;  /* 0x0100000003027b82 */ /* 0x000f220000000a00 */
[----:B------:R-:W1:Y:S01]  /*5880*/  LDCU.64 UR4, c[0x4][0x8] ;  /* 0x01000100ff0477ac */ /* 0x000e620008000a00 */
[----:B--2---:R-:W-:Y:S01]  /*5890*/  MOV R5, UR9 ;  /* 0x0000000900057c02 */ /* 0x004fe20008000f00 */
[----:B------:R-:W-:Y:S01]  /*58a0*/  IMAD.U32 R4, RZ, RZ, UR8 ;  /* 0x00000008ff047e24 */ /* 0x000fe2000f8e00ff */
[----:B---3--:R-:W-:Y:S01]  /*58b0*/  MOV R7, UR7 ;  /* 0x0000000700077c02 */ /* 0x008fe20008000f00 */
[----:B------:R-:W-:Y:S01]  /*58c0*/  IMAD.U32 R6, RZ, RZ, UR6 ;  /* 0x00000006ff067e24 */ /* 0x000fe2000f8e00ff */
[----:B-1----:R-:W-:Y:S01]  /*58d0*/  MOV R11, UR5 ;  /* 0x00000005000b7c02 */ /* 0x002fe20008000f00 */
[----:B------:R-:W-:Y:S02]  /*58e0*/  IMAD.U32 R10, RZ, RZ, UR4 ;  /* 0x00000004ff0a7e24 */ /* 0x000fe4000f8e00ff */
[----:B------:R-:W-:Y:S07]  /*58f0*/  LEPC R20, `(.L_x_91) ;  /* 0x000000001014794e */ /* 0x000fee0000000000 */
[----:B----45:R-:W-:Y:S05]  /*5900*/  CALL.ABS.NOINC R2 ;  /* 0x0000000002007343 */ /* 0x030fea0003c00000 */
.L_x_91:
[----:B------:R-:W-:Y:S01]  /*5910*/  LOP3.LUT P0, RZ, R96, 0x1b0, RZ, 0xc0, !PT ;  /* 0x000001b060ff7812 */ /* 0x000fe2000780c0ff */
[----:B------:R-:W-:Y:S11]  /*5920*/  BSSY.RECONVERGENT B6, `(.L_x_92) ;  /* 0x0000013000067945 */ /* 0x000ff60003800200 */
[----:B------:R-:W-:Y:S01]  /*5930*/  @!UPT UIADD3 URZ, UPT, UPT, URZ, URZ, URZ ;  /* 0x000000fffffff290 */ /* 0x000fe2000fffe0ff */
[----:B------:R-:W-:Y:S05]  /*5940*/  @!P0 BRA `(.L_x_93) ;  /* 0x0000000000408947 */ /* 0x000fea0003800000 */
        /* <DEDUP_REMOVED lines=16> */
.L_x_93:
[----:B------:R-:W-:Y:S05]  /*5a50*/  BSYNC.RECONVERGENT B6 ;  /* 0x0000000000067941 */ /* 0x000fea0003800200 */
.L_x_92:
[----:B------:R-:W-:Y:S01]  /*5a60*/  R2UR UR4, R88 ;  /* 0x00000000580472ca */ /* 0x000fe200000e0000 */
[----:B------:R-:W-:Y:S01]  /*5a70*/  UISETP.NE.U32.AND UP0, UPT, UR60, URZ, UPT ;  /* 0x000000ff3c00728c */ /* 0x000fe2000bf05070 */
[----:B------:R-:W-:Y:S02]  /*5a80*/  ISETP.NE.U32.AND P4, PT, R82, RZ, PT ;  /* 0x000000ff5200720c */ /* 0x000fe40003f85070 */
[----:B------:R-:W-:Y:S01]  /*5a90*/  ISETP.NE.U32.AND P2, PT, RZ, UR46, PT ;  /* 0x0000002eff007c0c */ /* 0x000fe2000bf45070 */
[----:B------:R-:W-:Y:S01]  /*5aa0*/  UISETP.NE.AND.EX UP1, UPT, UR61, URZ, UPT, UP0 ;  /* 0x000000ff3d00728c */ /* 0x000fe2000bf25300 */
[----:B------:R-:W-:Y:S01]  /*5ab0*/  ISETP.NE.AND.EX P4, PT, R83, RZ, PT, P4 ;  /* 0x000000ff5300720c */ /* 0x000fe20003f85340 */
[----:B------:R-:W-:Y:S01]  /*5ac0*/  UPLOP3.LUT UP0, UPT, UPT, UPT, UPT, 0x40, 0x4 ;  /* 0x000000000004789c */ /* 0x000fe20003f0e870 */
[----:B------:R-:W-:Y:S05]  /*5ad0*/  ISETP.NE.AND.EX P2, PT, RZ, UR47, PT, P2 ;  /* 0x0000002fff007c0c */ /* 0x000fea000bf45320 */
[----:B------:R-:W-:Y:S06]  /*5ae0*/  UISETP.NE.AND UP2, UPT, UR4, URZ, UPT ;  /* 0x000000ff0400728c */ /* 0x000fec000bf45270 */
[----:B------:R-:W-:Y:S05]  /*5af0*/  PLOP3.LUT P1, PT, PT, PT, UP2, 0x80, 0x8 ;  /* 0x000000000008781c */ /* 0x000fea0003f2f028 */
[----:B------:R-:W-:Y:S06]  /*5b00*/  @UP2 UPLOP3.LUT UP0, UPT, UPT, UPT, UP1, 0x80, 0x8 ;  /* 0x000000000008289c */ /* 0x000fec0003f0f010 */
[----:B------:R-:W-:Y:S01]  /*5b10*/  PLOP3.LUT P0, PT, PT, PT, UP0, 0x80, 0x8 ;  /* 0x000000000008781c */ /* 0x000fe20003f0f008 */
[----:B------:R-:W-:Y:S01]  /*5b20*/  @!UPT UIADD3 URZ, UPT, UPT, URZ, URZ, URZ ;  /* 0x000000fffffff290 */ /* 0x000fe2000fffe0ff */
[----:B------:R-:W-:Y:S11]  /*5b30*/  BRA.U !UP1, `(.L_x_94) ;  /* 0x00000001093c7547 */ /* 0x000ff6000b800000 */
[----:B------:R-:W-:Y:S01]  /*5b40*/  UISETP.NE.U32.AND UP0, UPT, UR46, URZ, UPT ;  /* 0x000000ff2e00728c */ /* 0x000fe2000bf05070 */
[----:B-1----:R-:W-:Y:S01]  /*5b50*/  HFMA2 R0, -RZ, RZ, 0, 5.9604644775390625e-08 ;  /* 0x00000001ff007431 */ /* 0x002fe200000001ff */
[----:B------:R-:W1:Y:S01]  /*5b60*/  LDCU.64 UR8, c[0x0][0x358] ;  /* 0x00006b00ff0877ac */ /* 0x000e620008000a00 */
[----:B------:R-:W-:Y:S01]  /*5b70*/  IMAD.MOV.U32 R85, RZ, RZ, 0x1 ;  /* 0x00000001ff557424 */ /* 0x000fe200078e00ff */
[----:B------:R-:W-:Y:S06]  /*5b80*/  UISETP.NE.AND.EX UP0, UPT, UR47, URZ, UPT, UP0 ;  /* 0x000000ff2f00728c */ /* 0x000fec000bf05300 */
        /* <DEDUP_REMOVED lines=9> */
[----:B--23--:R-:W-:Y:S02]  /*5c20*/  @!P3 IMAD.U32 R41, RZ, RZ, UR4 ;  /* 0x00000004ff29be24 */ /* 0x00cfe4000f8e00ff */
.L_x_94:
[----:B------:R-:W-:Y:S05]  /*5c30*/  @!P4 BRA `(.L_x_95) ;  /* 0x000000000024c947 */ /* 0x000fea0003800000 */
[----:B------:R-:W-:Y:S01]  /*5c40*/  ISETP.NE.U32.AND P3, PT, R80, RZ, PT ;  /* 0x000000ff5000720c */ /* 0x000fe20003f65070 */
[----:B------:R-:W2:Y:S03]  /*5c50*/  LDCU.64 UR4, c[0x0][0x358] ;  /* 0x00006b00ff0477ac */ /* 0x000ea60008000a00 */
[----:B------:R-:W-:Y:S11]  /*5c60*/  ISETP.NE.AND.EX P3, PT, R81, RZ, PT, P3 ;  /* 0x000000ff5100720c */ /* 0x000ff60003f65330 */
[----:B------:R-:W-:Y:S02]  /*5c70*/  @!UPT UIADD3 URZ, UPT, UPT, URZ, URZ, URZ ;  /* 0x000000fffffff290 */ /* 0x000fe4000fffe0ff */
[----:B------:R-:W3:Y:S01]  /*5c80*/  @P3 LDC.64 R2, c[0x0][0x8a8] ;  /* 0x00022a00ff023b82 */ /* 0x000ee20000000a00 */
[----:B-1----:R-:W-:Y:S04]  /*5c90*/  @P3 IMAD R0, R82, UR36, RZ ;  /* 0x0000002452003c24 */ /* 0x002fe8000f8e02ff */
[----:B---3--:R-:W-:Y:S05]  /*5ca0*/  @P3 IMAD.WIDE R2, R0, 0x4, R2 ;  /* 0x0000000400023825 */ /* 0x008fea00078e0202 */
[----:B--2--5:R2:W5:Y:S02]  /*5cb0*/  @P3 LDG.E R38, desc[UR4][R2.64] ;  /* 0x0000000402263981 */ /* 0x024564000c1e1900 */
[----:B--2---:R-:W3:Y:S02]  /*5cc0*/  @!P3 LDC R38, c[0x0][0x8a0] ;  /* 0x00022800ff26bb82 */ /* 0x004ee40000000800 */
.L_x_95:
[----:B-----5:R-:W-:Y:S01]  /*5cd0*/  FSETP.NEU.AND P4, PT, R41, RZ, PT ;  /* 0x000000ff2900720b */ /* 0x020fe20003f8d000 */
[----:B------:R-:W-:Y:S01]  /*5ce0*/  BSSY B1, `(.L_x_96) ;  /* 0x0000042000017945 */ /* 0x000fe20003800000 */
[----:B------:R-:W-:Y:S01]  /*5cf0*/  SEL R6, RZ, 0xffffffff, P2 ;  /* 0xffffffffff067807 */ /* 0x000fe20001000000 */
[----:B------:R-:W-:Y:S01]  /*5d00*/  IMAD.MOV.U32 R100, RZ, RZ, 0x1 ;  /* 0x00000001ff647424 */ /* 0x000fe200078e00ff */
[----:B------:R-:W-:Y:S02]  /*5d10*/  LOP3.LUT P3, RZ, R85, 0xff, RZ, 0xc0, !PT ;  /* 0x000000ff55ff7812 */ /* 0x000fe4000786c0ff */
[----:B------:R-:W-:Y:S02]  /*5d20*/  CS2R R78, SRZ ;  /* 0x00000000004e7805 */ /* 0x000fe4000001ff00 */
[----:B------:R-:W-:Y:S02]  /*5d30*/  @P1 SEL R3, RZ, 0xffffffff, P4 ;  /* 0xffffffffff031807 */ /* 0x000fe40002000000 */
[----:B------:R-:W-:Y:S02]  /*5d40*/  CS2R R76, SRZ ;  /* 0x00000000004c7805 */ /* 0x000fe4000001ff00 */
[----:B------:R-:W-:Y:S02]  /*5d50*/  LEA R2, R93, UR44, 0x3 ;  /* 0x0000002c5d027c11 */ /* 0x000fe4000f8e18ff */
[----:B------:R-:W-:Y:S02]  /*5d60*/  CS2R R74, SRZ ;  /* 0x00000000004a7805 */ /* 0x000fe4000001ff00 */
[----:B------:R-:W-:Y:S02]  /*5d70*/  @P0 SEL R3, R6, R3, !P3 ;  /* 0x0000000306030207 */ /* 0x000fe40005800000 */
[----:B------:R-:W-:Y:S02]  /*5d80*/  CS2R R72, SRZ ;  /* 0x0000000000487805 */ /* 0x000fe4000001ff00 */
[----:B------:R-:W-:Y:S02]  /*5d90*/  LEA R71, R36, UR44, 0x3 ;  /* 0x0000002c24477c11 */ /* 0x000fe4000f8e18ff */
[----:B------:R-:W-:Y:S02]  /*5da0*/  @P1 LOP3.LUT R3, R3, 0x1, RZ, 0xc0, !PT ;  /* 0x0000000103031812 */ /* 0x000fe400078ec0ff */
[----:B------:R-:W-:Y:S02]  /*5db0*/  SHF.L.U32 R4, R94, 0x1f, RZ ;  /* 0x0000001f5e047819 */ /* 0x000fe400000006ff */
[----:B------:R-:W-:Y:S02]  /*5dc0*/  ISETP.NE.U32.OR P6, PT, R3, 0x1, !P1 ;  /* 0x000000010300780c */ /* 0x000fe40004fc5470 */
[----:B------:R-:W-:Y:S02]  /*5dd0*/  PLOP3.LUT P2, PT, PT, PT, UP1, 0x80, 0x8 ;  /* 0x000000000008781c */ /* 0x000fe40003f4f018 */
[----:B------:R-:W-:Y:S02]  /*5de0*/  LEA.HI R39, R36, R36, RZ, 0x1 ;  /* 0x0000002424277211 */ /* 0x000fe400078f08ff */
[----:B------:R-:W-:Y:S02]  /*5df0*/  SEL R3, RZ, 0xffffffff, P4 ;  /* 0xffffffffff037807 */ /* 0x000fe40002000000 */
[----:B------:R-:W-:Y:S01]  /*5e00*/  P2R R102, PR, RZ, 0x40 ;  /* 0x00000040ff667803 */ /* 0x000fe20000000000 */
[C---:B-1----:R-:W-:Y:S01]  /*5e10*/  IMAD.SHL.U32 R0, R39.reuse, 0x80, RZ ;  /* 0x0000008027007824 */ /* 0x042fe200078e00ff */
[----:B------:R-:W-:Y:S03]  /*5e20*/  LOP3.LUT R39, R39, 0xffe, RZ, 0xc0, !PT ;  /* 0x00000ffe27277812 */ /* 0x000fe600078ec0ff */
[----:B------:R-:W-:Y:S02]  /*5e30*/  @P6 SHF.L.U32 R5, R91, 0x1f, RZ ;  /* 0x0000001f5b056819 */ /* 0x000fe400000006ff */
[----:B------:R-:W-:Y:S01]  /*5e40*/  @P2 SEL R3, R6, R3, !P3 ;  /* 0x0000000306032207 */ /* 0x000fe20005800000 */
[----:B------:R-:W-:Y:S01]  /*5e50*/  IMAD.IADD R39, R36, 0x1, -R39 ;  /* 0x0000000124277824 */ /* 0x000fe200078e0a27 */
[----:B------:R-:W1:Y:S01]  /*5e60*/  @P6 SYNCS.PHASECHK.TRANS64.TRYWAIT P1, [R2+URZ+0x30], R5 ;  /* 0x00003005020065a7 */ /* 0x000e6200080211ff */
[----:B------:R-:W-:Y:S02]  /*5e70*/  LOP3.LUT R0, R0, 0xffffff00, RZ, 0xc0, !PT ;  /* 0xffffff0000007812 */ /* 0x000fe400078ec0ff */
[----:B------:R-:W-:Y:S03]  /*5e80*/  LOP3.LUT R3, R3, 0x1, RZ, 0xc0, !PT ;  /* 0x0000000103037812 */ /* 0x000fe600078ec0ff */
[----:B------:R-:W-:Y:S01]  /*5e90*/  IMAD.IADD R0, R37, 0x1, R0 ;  /* 0x0000000125007824 */ /* 0x000fe200078e0200 */
[----:B------:R-:W-:Y:S03]  /*5ea0*/  ISETP.NE.U32.AND P5, PT, R3, 0x1, PT ;  /* 0x000000010300780c */ /* 0x000fe60003fa5070 */
[----:B------:R-:W-:Y:S01]  /*5eb0*/  IMAD R39, R39, 0x100000, R0 ;  /* 0x0010000027277824 */ /* 0x000fe200078e0200 */
[----:B------:R-:W-:Y:S01]  /*5ec0*/  P2R R101, PR, RZ, 0x20 ;  /* 0x00000020ff657803 */ /* 0x000fe20000000000 */
[----:B------:R2:W4:Y:S01]  /*5ed0*/  SYNCS.PHASECHK.TRANS64.TRYWAIT P0, [R71+URZ+0xa0], R4 ;  /* 0x0000a004470075a7 */ /* 0x00052200080011ff */
[----:B-1----:R-:W-:Y:S01]  /*5ee0*/  @P6 SEL R100, RZ, 0x1, !P1 ;  /* 0x00000001ff646807 */ /* 0x002fe20004800000 */
[----:B--2---:R-:W-:Y:S06]  /*5ef0*/  @!P6 BRA `(.L_x_97) ;  /* 0x000000000080e947 */ /* 0x004fec0003800000 */
[----:B------:R-:W-:Y:S01]  /*5f00*/  @P5 IMAD R6, R93, 0x1000, R84 ;  /* 0x000010005d065824 */ /* 0x000fe200078e0254 */
[----:B------:R-:W1:Y:S01]  /*5f10*/  S2R R0, SR_CgaCtaId ;  /* 0x0000000000007919 */ /* 0x000e620000008800 */
[----:B------:R-:W-:Y:S01]  /*5f20*/  ISETP.NE.AND P1, PT, R100, RZ, PT ;  /* 0x000000ff6400720c */ /* 0x000fe20003f25270 */
[----:B------:R-:W-:Y:S01]  /*5f30*/  BSSY B0, `(.L_x_98) ;  /* 0x000000b000007945 */ /* 0x000fe20003800000 */
[----:B------:R-:W-:Y:S01]  /*5f40*/  @P5 VIADD R5, R6, UR44 ;  /* 0x0000002c06055c36 */ /* 0x000fe20008000000 */
[----:B------:R-:W-:Y:S02]  /*5f50*/  CS2R R74, SRZ ;  /* 0x00000000004a7805 */ /* 0x000fe4000001ff00 */
[----:B------:R-:W-:Y:S02]  /*5f60*/  CS2R R72, SRZ ;  /* 0x0000000000487805 */ /* 0x000fe4000001ff00 */
[----:B------:R-:W-:Y:S01]  /*5f70*/  CS2R R78, SRZ ;  /* 0x00000000004e7805 */ /* 0x000fe2000001ff00 */
[----:B------:R-:W-:Y:S01]  /*5f80*/  @P5 IMAD R5, R95, -0x10, R5 ;  /* 0xfffffff05f055824 */ /* 0x000fe200078e0205 */
[----:B------:R-:W-:Y:S04]  /*5f90*/  CS2R R76, SRZ ;  /* 0x00000000004c7805 */ /* 0x000fe8000001ff00 */
[----:B------:R-:W-:Y:S05]  /*5fa0*/  @P1 BRA `(.L_x_99) ;  /* 0x00000000000c1947 */ /* 0x000fea0003800000 */
[----:B------:R-:W-:Y:S04]  /*5fb0*/  SHF.L.U32 R3, R91, 0x1f, RZ ;  /* 0x0000001f5b037819 */ /* 0x000fe800000006ff */
[----:B------:R-:W2:Y:S02]  /*5fc0*/  SYNCS.PHASECHK.TRANS64.TRYWAIT P1, [R2+URZ+0x30], R3 ;  /* 0x00003003020075a7 */ /* 0x000ea400080211ff */
[----:B--2---:R-:W-:Y:S05]  /*5fd0*/  @!P1 BRA `(.L_x_100) ;  /* 0x0000003c00f09947 */ /* 0x004fea0003800000 */
.L_x_99:
[----:B------:R-:W-:Y:S05]  /*5fe0*/  BSYNC B0 ;  /* 0x0000000000007941 */ /* 0x000fea0003800000 */
.L_x_98:
[----:B------:R-:W-:Y:S01]  /*5ff0*/  ISETP.NE.AND P1, PT, R101, RZ, PT ;  /* 0x000000ff6500720c */ /* 0x000fe20003f25270 */
[----:B--2---:R-:W-:Y:S02]  /*6000*/  VIADD R3, R2, 0x50 ;  /* 0x0000005002037836 */ /* 0x004fe40000000000 */
[----:B------:R-:W-:Y:S03]  /*6010*/  VIADD R93, R93, 0x1 ;  /* 0x000000015d5d7836 */ /* 0x000fe60000000000 */
[----:B-1----:R-:W-:Y:S07]  /*6020*/  PRMT R0, R0, 0x654, R3 ;  /* 0x0000065400007816 */ /* 0x002fee0000000003 */
[----:B------:R1:W2:Y:S04]  /*6030*/  @P1 LDS.128 R72, [R6+UR44+0x200] ;  /* 0x0002002c06481984 */ /* 0x0002a80008000c00 */
[----:B------:R1:W1:Y:S01]  /*6040*/  @P1 LDS.128 R76, [R5+0x210] ;  /* 0x00021000054c1984 */ /* 0x0002620000000c00 */
[C---:B------:R-:W-:Y:S01]  /*6050*/  ISETP.NE.AND P1, PT, R93.reuse, 0x4, PT ;  /* 0x000000045d00780c */ /* 0x040fe20003f25270 */
[----:B------:R-:W-:Y:S01]  /*6060*/  @!PT LDS RZ, [RZ] ;  /* 0x00000000fffff984 */ /* 0x000fe20000000800 */
[----:B------:R-:W-:Y:S01]  /*6070*/  @!PT LDS RZ, [RZ] ;  /* 0x00000000fffff984 */ /* 0x000fe20000000800 */
[----:B------:R-:W-:Y:S01]  /*6080*/  @!PT LDS RZ, [RZ] ;  /* 0x00000000fffff984 */ /* 0x000fe20000000800 */
[----:B------:R-:W-:Y:S01]  /*6090*/  @!PT LDS RZ, [RZ] ;  /* 0x00000000fffff984 */ /* 0x000fe20000000800 */
[----:B------:R5:W-:Y:S06]  /*60a0*/  MEMBAR.ALL.CTA ;  /* 0x0000000000007992 */ /* 0x000bec0000008000 */
[----:B-----5:R-:W5:Y:S01]  /*60b0*/  FENCE.VIEW.ASYNC.S ;  /* 0x00000000000073c6 */ /* 0x020f620000000000 */
[----:B------:R-:W-:Y:S01]  /*60c0*/  SEL R93, R93, RZ, P1 ;  /* 0x000000ff5d5d7207 */ /* 0x000fe20000800000 */
[----:B-----5:R5:W-:Y:S02]  /*60d0*/  SYNCS.ARRIVE.TRANS64.RED.A1T0 RZ, [R0+URZ], RZ ;  /* 0x000000ff00ff79a7 */ /* 0x020be400081004ff */
[----:B-----5:R-:W-:Y:S04]  /*60e0*/  SEL R0, RZ, 0x1, P1 ;  /* 0x00000001ff007807 */ /* 0x020fe80000800000 */
[----:B--2---:R-:W-:Y:S02]  /*60f0*/  LOP3.LUT R91, R91, R0, RZ, 0x3c, !PT ;  /* 0x000000005b5b7212 */ /* 0x004fe400078e3cff */
.L_x_97:
[----:B------:R-:W-:Y:S05]  /*6100*/  BSYNC B1 ;  /* 0x0000000000017941 */ /* 0x000fea0003800000 */
.L_x_96:
[----:B------:R-:W-:Y:S04]  /*6110*/  SHF.R.U32.HI R3, RZ, 0x15, R39 ;  /* 0x00000015ff037819 */ /* 0x000fe80000011627 */
[----:B------:R-:W-:Y:S01]  /*6120*/  LOP3.LUT P1, RZ, R3, 0x3, R86, 0x48, !PT ;  /* 0x0000000303ff7812 */ /* 0x000fe20007824856 */
[----:B------:R-:W-:Y:S01]  /*6130*/  @!UPT UIADD3 URZ, UPT, UPT, URZ, URZ, URZ ;  /* 0x000000fffffff290 */ /* 0x000fe2000fffe0ff */
[----:B----4-:R-:W-:Y:S11]  /*6140*/  @P0 BRA `(.L_x_101) ;  /* 0x0000000000080947 */ /* 0x010ff60003800000 */
[----:B------:R-:W2:Y:S02]  /*6150*/  SYNCS.PHASECHK.TRANS64.TRYWAIT P0, [R71+URZ+0xa0], R4 ;  /* 0x0000a004470075a7 */ /* 0x000ea400080011ff */
[----:B--2---:R-:W-:Y:S05]  /*6160*/  @!P0 BRA `(.L_x_102) ;  /* 0x0000003c00a08947 */ /* 0x004fea0003800000 */
.L_x_101:
[----:B------:R-:W-:Y:S05]  /*6170*/  @!P1 BRA `(.L_x_103) ;  /* 0x0000000000409947 */ /* 0x000fea0003800000 */
[----:B------:R-:W1:Y:S01]  /*6180*/  LDCU.64 UR8, c[0x4][0x78] ;  /* 0x01000f00ff0877ac */ /* 0x000e620008000a00 */
[----:B------:R-:W-:Y:S01]  /*6190*/  MOV R3, 0x0 ;  /* 0x0000000000037802 */ /* 0x000fe20000000f00 */
[----:B------:R-:W-:Y:S02]  /*61a0*/  HFMA2 R12, -RZ, RZ, 0, 5.9604644775390625e-08 ;  /* 0x00000001ff0c7431 */ /* 0x000fe400000001ff */
[----:B------:R-:W-:Y:S02]  /*61b0*/  IMAD.MOV.U32 R8, RZ, RZ, 0x192 ;  /* 0x00000192ff087424 */ /* 0x000fe400078e00ff */
[----:B------:R-:W-:Y:S01]  /*61c0*/  IMAD.MOV.U32 R13, RZ, RZ, RZ ;  /* 0x000000ffff0d7224 */ /* 0x000fe200078e00ff */
[----:B------:R-:W4:Y:S01]  /*61d0*/  LDCU.64 UR6, c[0x4][0x80] ;  /* 0x01001000ff0677ac */ /* 0x000f220008000a00 */
[----:B------:R-:W3:Y:S01]  /*61e0*/  LDC.64 R2, c[0x4][R3] ;  /* 0x0100000003027b82 */ /* 0x000ee20000000a00 */
[----:B------:R-:W5:Y:S01]  /*61f0*/  LDCU.64 UR4, c[0x4][0x18] ;  /* 0x01000300ff0477ac */ /* 0x000f620008000a00 */
[----:B-1----:R-:W-:Y:S01]  /*6200*/  MOV R5, UR9 ;  /* 0x0000000900057c02 */ /* 0x002fe20008000f00 */
[----:B--2---:R-:W-:Y:S01]  /*6210*/  IMAD.U32 R4, RZ, RZ, UR8 ;  /* 0x00000008ff047e24 */ /* 0x004fe2000f8e00ff */
[----:B----4-:R-:W-:Y:S01]  /*6220*/  MOV R7, UR7 ;  /* 0x0000000700077c02 */ /* 0x010fe20008000f00 */
[----:B------:R-:W-:Y:S01]  /*6230*/  IMAD.U32 R6, RZ, RZ, UR6 ;  /* 0x00000006ff067e24 */ /* 0x000fe2000f8e00ff */
[----:B-----5:R-:W-:Y:S01]  /*6240*/  MOV R11, UR5 ;  /* 0x00000005000b7c02 */ /* 0x020fe20008000f00 */
[----:B------:R-:W-:Y:S02]  /*6250*/  IMAD.U32 R10, RZ, RZ, UR4 ;  /* 0x00000004ff0a7e24 */ /* 0x000fe4000f8e00ff */
[----:B------:R-:W-:Y:S07]  /*6260*/  LEPC R20, `(.L_x_103) ;  /* 0x000000001014794e */ /* 0x000fee0000000000 */
[----:B---3--:R-:W-:Y:S05]  /*6270*/  CALL.ABS.NOINC R2 ;  /* 0x0000000002007343 */ /* 0x008fea0003c00000 */
.L_x_103:
[-C--:B------:R-:W-:Y:S01]  /*6280*/  F2FP.F16.E4M3.UNPACK_B R42, R72.reuse ;  /* 0x00000048ff2a723e */ /* 0x080fe200020006ff */
[----:B------:R-:W-:Y:S05]  /*6290*/  WARPSYNC.ALL ;  /* 0x0000000000007948 */ /* 0x000fea0003800000 */
[----:B------:R-:W-:Y:S01]  /*62a0*/  R2UR UR4, R39 ;  /* 0x00000000270472ca */ /* 0x000fe200000e0000 */
[--C-:B------:R-:W-:Y:S01]  /*62b0*/  HADD2.F32 R40, -RZ, R42.reuse.H0_H0 ;  /* 0x2000002aff287230 */ /* 0x100fe20000004100 */
[----:B------:R-:W-:Y:S01]  /*62c0*/  F2FP.F16.E4M3.UNPACK_B R43, R72.H1 ;  /* 0x00000048ff2b723e */ /* 0x000fe200030006ff */
[----:B------:R-:W-:Y:S01]  /*62d0*/  HADD2.F32 R42, -RZ, R42.H1_H1 ;  /* 0x3000002aff2a7230 */ /* 0x000fe20000004100 */
[-C--:B------:R-:W-:Y:S01]  /*62e0*/  F2FP.F16.E4M3.UNPACK_B R45, R73.reuse ;  /* 0x00000049ff2d723e */ /* 0x080fe200020006ff */
[----:B------:R-:W-:Y:S01]  /*62f0*/  BSSY.RECONVERGENT B0, `(.L_x_104) ;  /* 0x0000099000007945 */ /* 0x000fe20003800200 */
[----:B------:R-:W-:Y:S01]  /*6300*/  F2FP.F16.E4M3.UNPACK_B R47, R73.H1 ;  /* 0x00000049ff2f723e */ /* 0x000fe200030006ff */
[--C-:B------:R-:W-:Y:S01]  /*6310*/  HADD2.F32 R44, -RZ, R43.reuse.H0_H0 ;  /* 0x2000002bff2c7230 */ /* 0x100fe20000004100 */
[-C--:B------:R-:W-:Y:S01]  /*6320*/  F2FP.F16.E4M3.UNPACK_B R49, R74.reuse ;  /* 0x0000004aff31723e */ /* 0x080fe200020006ff */
[----:B------:R-:W-:Y:S01]  /*6330*/  HADD2.F32 R46, -RZ, R43.H1_H1 ;  /* 0x3000002bff2e7230 */ /* 0x000fe20000004100 */
[----:B------:R-:W-:Y:S01]  /*6340*/  F2FP.F16.E4M3.UNPACK_B R51, R74.H1 ;  /* 0x0000004aff33723e */ /* 0x000fe200030006ff */
[--C-:B------:R-:W-:Y:S01]  /*6350*/  HADD2.F32 R43, -RZ, R45.reuse.H0_H0 ;  /* 0x2000002dff2b7230 */ /* 0x100fe20000004100 */
[-C--:B------:R-:W-:Y:S01]  /*6360*/  F2FP.F16.E4M3.UNPACK_B R53, R75.reuse ;  /* 0x0000004bff35723e */ /* 0x080fe200020006ff */
[----:B-12---:R-:W-:Y:S01]  /*6370*/  LDTM.16dp32bit_t0_t15.x32 R4, tmem[UR4] ;  /* 0x00000004000479ee */ /* 0x006fe20008a80000 */
[----:B------:R-:W3:Y:S01]  /*6380*/  LDTM.16dp32bit_t16_t31.x32 R4, tmem[UR4+0x20] ;  /* 0x00002004000479ee */ /* 0x000ee20008aa0000 */
[----:B------:R-:W-:Y:S01]  /*6390*/  IADD3 R112, PT, PT, R84, UR44, RZ ;  /* 0x0000002c54707c10 */ /* 0x000fe2000fffe0ff */
[----:B------:R-:W-:Y:S01]  /*63a0*/  HADD2.F32 R48, -RZ, R45.H1_H1 ;  /* 0x3000002dff307230 */ /* 0x000fe20000004100 */
[----:B------:R-:W-:Y:S01]  /*63b0*/  SHF.L.U32 R103, R90, 0x4, RZ ;  /* 0x000000045a677819 */ /* 0x000fe200000006ff */
[----:B------:R-:W-:Y:S01]  /*63c0*/  HADD2.F32 R52, -RZ, R49.H1_H1 ;  /* 0x30000031ff347230 */ /* 0x000fe20000004100 */
[----:B------:R-:W-:Y:S01]  /*63d0*/  F2FP.F16.E4M3.UNPACK_B R55, R75.H1 ;  /* 0x0000004bff37723e */ /* 0x000fe200030006ff */
[----:B------:R-:W-:Y:S01]  /*63e0*/  HADD2.F32 R56, -RZ, R53.H1_H1 ;  /* 0x30000035ff387230 */ /* 0x000fe20000004100 */
[-C--:B------:R-:W-:Y:S01]  /*63f0*/  F2FP.F16.E4M3.UNPACK_B R57, R76.reuse ;  /* 0x0000004cff39723e */ /* 0x080fe200020006ff */
[--C-:B------:R-:W-:Y:S01]  /*6400*/  HADD2.F32 R45, -RZ, R47.reuse.H0_H0 ;  /* 0x2000002fff2d7230 */ /* 0x100fe20000004100 */
[----:B------:R-:W-:Y:S01]  /*6410*/  F2FP.F16.E4M3.UNPACK_B R59, R76.H1 ;  /* 0x0000004cff3b723e */ /* 0x000fe200030006ff */
[----:B------:R-:W-:Y:S01]  /*6420*/  HADD2.F32 R50, -RZ, R47.H1_H1 ;  /* 0x3000002fff327230 */ /* 0x000fe20000004100 */
[-C--:B------:R-:W-:Y:S01]  /*6430*/  F2FP.F16.E4M3.UNPACK_B R61, R77.reuse ;  /* 0x0000004dff3d723e */ /* 0x080fe200020006ff */
[----:B------:R-:W-:Y:S01]  /*6440*/  HADD2.F32 R47, -RZ, R49.H0_H0 ;  /* 0x20000031ff2f7230 */ /* 0x000fe20000004100 */
[----:B------:R-:W-:Y:S01]  /*6450*/  F2FP.F16.E4M3.UNPACK_B R63, R77.H1 ;  /* 0x0000004dff3f723e */ /* 0x000fe200030006ff */
[----:B------:R-:W-:Y:S01]  /*6460*/  HADD2.F32 R60, -RZ, R57.H1_H1 ;  /* 0x30000039ff3c7230 */ /* 0x000fe20000004100 */
[-C--:B------:R-:W-:Y:S01]  /*6470*/  F2FP.F16.E4M3.UNPACK_B R65, R78.reuse ;  /* 0x0000004eff41723e */ /* 0x080fe200020006ff */
[----:B------:R-:W-:Y:S01]  /*6480*/  HADD2.F32 R64, -RZ, R61.H1_H1 ;  /* 0x3000003dff407230 */ /* 0x000fe20000004100 */
[----:B------:R-:W-:Y:S01]  /*6490*/  F2FP.F16.E4M3.UNPACK_B R67, R78.H1 ;  /* 0x0000004eff43723e */ /* 0x000fe200030006ff */
[----:B------:R-:W-:Y:S01]  /*64a0*/  HADD2.F32 R49, -RZ, R51.H0_H0 ;  /* 0x20000033ff317230 */ /* 0x000fe20000004100 */
[----:B------:R-:W-:Y:S01]  /*64b0*/  ISETP.NE.AND P0, PT, R97, RZ, PT ;  /* 0x000000ff6100720c */ /* 0x000fe20003f05270 */
[----:B------:R-:W-:Y:S01]  /*64c0*/  HADD2.F32 R68, -RZ, R65.H1_H1 ;  /* 0x30000041ff447230 */ /* 0x000fe20000004100 */
[----:B------:R-:W-:Y:S01]  /*64d0*/  ISETP.NE.AND P6, PT, R102, RZ, PT ;  /* 0x000000ff6600720c */ /* 0x000fe20003fc5270 */
[----:B------:R-:W-:Y:S02]  /*64e0*/  HADD2.F32 R54, -RZ, R51.H1_H1 ;  /* 0x30000033ff367230 */ /* 0x000fe40000004100 */
[C---:B---3--:R-:W-:Y:S01]  /*64f0*/  FMUL R0, R38.reuse, R4 ;  /* 0x0000000426007220 */ /* 0x048fe20000400000 */
[C---:B------:R-:W-:Y:S01]  /*6500*/  FMUL R2, R38.reuse, R5 ;  /* 0x0000000526027220 */ /* 0x040fe20000400000 */
[C---:B------:R-:W-:Y:S01]  /*6510*/  FMUL R4, R38.reuse, R8 ;  /* 0x0000000826047220 */ /* 0x040fe20000400000 */
[C---:B------:R-:W-:Y:S01]  /*6520*/  FMUL R5, R38.reuse, R9 ;  /* 0x0000000926057220 */ /* 0x040fe20000400000 */
[C---:B------:R-:W-:Y:S01]  /*6530*/  FFMA R0, R41.reuse, R40, R0 ;  /* 0x0000002829007223 */ /* 0x040fe20000000000 */
[C---:B------:R-:W-:Y:S01]  /*6540*/  FFMA R2, R41.reuse, R42, R2 ;  /* 0x0000002a29027223 */ /* 0x040fe20000000002 */
[C---:B------:R-:W-:Y:S01]  /*6550*/  FMUL R8, R38.reuse, R12 ;  /* 0x0000000c26087220 */ /* 0x040fe20000400000 */
[C---:B------:R-:W-:Y:S01]  /*6560*/  FMUL R9, R38.reuse, R13 ;  /* 0x0000000d26097220 */ /* 0x040fe20000400000 */
[----:B------:R-:W-:Y:S02]  /*6570*/  HADD2.F32 R51, -RZ, R53.H0_H0 ;  /* 0x20000035ff337230 */ /* 0x000fe40000004100 */
[C---:B------:R-:W-:Y:S01]  /*6580*/  FMUL R12, R38.reuse, R16 ;  /* 0x00000010260c7220 */ /* 0x040fe20000400000 */
        /* <DEDUP_REMOVED lines=13> */
[C---:B------:R-:W-:Y:S01]  /*6660*/  FFMA R3, R41.reuse, R44, R3 ;  /* 0x0000002c29037223 */ /* 0x040fe20000000003 */
[----:B------:R-:W-:Y:S01]  /*6670*/  F2FP.F16.E4M3.UNPACK_B R40, R79 ;  /* 0x0000004fff28723e */ /* 0x000fe200020006ff */
[C---:B------:R-:W-:Y:S01]  /*6680*/  FFMA R7, R41.reuse, R46, R7 ;  /* 0x0000002e29077223 */ /* 0x040fe20000000007 */
[C---:B------:R-:W-:Y:S01]  /*6690*/  FFMA R4, R41.reuse, R43, R4 ;  /* 0x0000002b29047223 */ /* 0x040fe20000000004 */
[----:B------:R-:W-:Y:S01]  /*66a0*/  F2FP.F16.E4M3.UNPACK_B R42, R79.H1 ;  /* 0x0000004fff2a723e */ /* 0x000fe200030006ff */
[C---:B------:R-:W-:Y:S01]  /*66b0*/  FFMA R5, R41.reuse, R48, R5 ;  /* 0x0000003029057223 */ /* 0x040fe20000000005 */
[----:B------:R-:W-:Y:S01]  /*66c0*/  FFMA R6, R41, R45, R6 ;  /* 0x0000002d29067223 */ /* 0x000fe20000000006 */
[----:B------:R-:W-:Y:S01]  /*66d0*/  F2FP.SATFINITE.E4M3.F32.PACK_AB_MERGE_C R99, R7, R3, RZ ;  /* 0x000000030763723e */ /* 0x000fe200048070ff */
[C---:B------:R-:W-:Y:S01]  /*66e0*/  FFMA R11, R41.reuse, R50, R11 ;  /* 0x00000032290b7223 */ /* 0x040fe2000000000b */
[C---:B------:R-:W-:Y:S01]  /*66f0*/  FFMA R8, R41.reuse, R47, R8 ;  /* 0x0000002f29087223 */ /* 0x040fe20000000008 */
[----:B------:R-:W-:Y:S01]  /*6700*/  FMUL R10, R38, R14 ;  /* 0x0000000e260a7220 */ /* 0x000fe20000400000 */
[----:B------:R-:W-:Y:S01]  /*6710*/  F2FP.SATFINITE.E4M3.F32.PACK_AB_MERGE_C R104, R2, R0, R99 ;  /* 0x000000000268723e */ /* 0x000fe20004807063 */
[----:B------:R-:W-:Y:S01]  /*6720*/  FFMA R9, R41, R52, R9 ;  /* 0x0000003429097223 */ /* 0x000fe20000000009 */
[----:B------:R-:W-:Y:S01]  /*6730*/  F2FP.SATFINITE.E4M3.F32.PACK_AB_MERGE_C R105, R11, R6, RZ ;  /* 0x000000060b69723e */ /* 0x000fe200048070ff */
[----:B------:R-:W-:Y:S01]  /*6740*/  FFMA R10, R41, R49, R10 ;  /* 0x00000031290a7223 */ /* 0x000fe2000000000a */
[----:B------:R-:W-:Y:S01]  /*6750*/  IADD3 R99, PT, PT, R112, R103, RZ ;  /* 0x0000006770637210 */ /* 0x000fe20007ffe0ff */
[C---:B------:R-:W-:Y:S01]  /*6760*/  FMUL R15, R38.reuse, R15 ;  /* 0x0000000f260f7220 */ /* 0x040fe20000400000 */
[--C-:B------:R-:W-:Y:S01]  /*6770*/  HADD2.F32 R53, -RZ, R55.reuse.H0_H0 ;  /* 0x20000037ff357230 */ /* 0x100fe20000004100 */
[----:B------:R-:W-:Y:S01]  /*6780*/  F2FP.SATFINITE.E4M3.F32.PACK_AB_MERGE_C R105, R5, R4, R105 ;  /* 0x000000040569723e */ /* 0x000fe20004807069 */
[----:B------:R-:W-:Y:S02]  /*6790*/  HADD2.F32 R58, -RZ, R55.H1_H1 ;  /* 0x30000037ff3a7230 */ /* 0x000fe40000004100 */
[C---:B------:R-:W-:Y:S01]  /*67a0*/  FFMA R15, R41.reuse, R54, R15 ;  /* 0x00000036290f7223 */ /* 0x040fe2000000000f */
[C---:B------:R-:W-:Y:S01]  /*67b0*/  FFMA R12, R41.reuse, R51, R12 ;  /* 0x00000033290c7223 */ /* 0x040fe2000000000c */
[C---:B------:R-:W-:Y:S01]  /*67c0*/  FFMA R13, R41.reuse, R56, R13 ;  /* 0x00000038290d7223 */ /* 0x040fe2000000000d */
[----:B------:R-:W-:Y:S02]  /*67d0*/  HADD2.F32 R55, -RZ, R57.H0_H0 ;  /* 0x20000039ff377230 */ /* 0x000fe40000004100 */
[C---:B------:R-:W-:Y:S01]  /*67e0*/  FMUL R14, R38.reuse, R18 ;  /* 0x00000012260e7220 */ /* 0x040fe20000400000 */
[C---:B------:R-:W-:Y:S01]  /*67f0*/  FMUL R19, R38.reuse, R19 ;  /* 0x0000001326137220 */ /* 0x040fe20000400000 */
[--C-:B------:R-:W-:Y:S02]  /*6800*/  HADD2.F32 R57, -RZ, R59.reuse.H0_H0 ;  /* 0x2000003bff397230 */ /* 0x100fe40000004100 */
[C---:B------:R-:W-:Y:S01]  /*6810*/  FMUL R18, R38.reuse, R22 ;  /* 0x0000001626127220 */ /* 0x040fe20000400000 */
[C---:B------:R-:W-:Y:S01]  /*6820*/  FFMA R14, R41.reuse, R53, R14 ;  /* 0x00000035290e7223 */ /* 0x040fe2000000000e */
[----:B------:R-:W-:Y:S02]  /*6830*/  HADD2.F32 R62, -RZ, R59.H1_H1 ;  /* 0x3000003bff3e7230 */ /* 0x000fe40000004100 */
[C---:B------:R-:W-:Y:S01]  /*6840*/  FFMA R19, R41.reuse, R58, R19 ;  /* 0x0000003a29137223 */ /* 0x040fe20000000013 */
[----:B------:R-:W-:Y:S02]  /*6850*/  HADD2.F32 R59, -RZ, R61.H0_H0 ;  /* 0x2000003dff3b7230 */ /* 0x000fe40000004100 */
[C---:B------:R-:W-:Y:S01]  /*6860*/  FMUL R23, R38.reuse, R23 ;  /* 0x0000001726177220 */ /* 0x040fe20000400000 */
[C---:B------:R-:W-:Y:S01]  /*6870*/  FFMA R16, R41.reuse, R55, R16 ;  /* 0x0000003729107223 */ /* 0x040fe20000000010 */
[C---:B------:R-:W-:Y:S01]  /*6880*/  FFMA R17, R41.reuse, R60, R17 ;  /* 0x0000003c29117223 */ /* 0x040fe20000000011 */
[--C-:B------:R-:W-:Y:S02]  /*6890*/  HADD2.F32 R61, -RZ, R63.reuse.H0_H0 ;  /* 0x2000003fff3d7230 */ /* 0x100fe40000004100 */
[C---:B------:R-:W-:Y:S01]  /*68a0*/  FFMA R18, R41.reuse, R57, R18 ;  /* 0x0000003929127223 */ /* 0x040fe20000000012 */
[----:B------:R-:W-:Y:S02]  /*68b0*/  HADD2.F32 R66, -RZ, R63.H1_H1 ;  /* 0x3000003fff427230 */ /* 0x000fe40000004100 */
[C---:B------:R-:W-:Y:S01]  /*68c0*/  FMUL R22, R38.reuse, R26 ;  /* 0x0000001a26167220 */ /* 0x040fe20000400000 */
[----:B------:R-:W-:Y:S02]  /*68d0*/  HADD2.F32 R63, -RZ, R65.H0_H0 ;  /* 0x20000041ff3f7230 */ /* 0x000fe40000004100 */
[C---:B------:R-:W-:Y:S01]  /*68e0*/  FFMA R23, R41.reuse, R62, R23 ;  /* 0x0000003e29177223 */ /* 0x040fe20000000017 */
[C---:B------:R-:W-:Y:S01]  /*68f0*/  FMUL R27, R38.reuse, R27 ;  /* 0x0000001b261b7220 */ /* 0x040fe20000400000 */
[C---:B------:R-:W-:Y:S01]  /*6900*/  FFMA R20, R41.reuse, R59, R20 ;  /* 0x0000003b29147223 */ /* 0x040fe20000000014 */
[C---:B------:R-:W-:Y:S01]  /*6910*/  FFMA R21, R41.reuse, R64, R21 ;  /* 0x0000004029157223 */ /* 0x040fe20000000015 */
[--C-:B------:R-:W-:Y:S02]  /*6920*/  HADD2.F32 R65, -RZ, R67.reuse.H0_H0 ;  /* 0x20000043ff417230 */ /* 0x100fe40000004100 */
[C---:B------:R-:W-:Y:S01]  /*6930*/  FFMA R22, R41.reuse, R61, R22 ;  /* 0x0000003d29167223 */ /* 0x040fe20000000016 */
[----:B------:R-:W-:Y:S02]  /*6940*/  HADD2.F32 R70, -RZ, R67.H1_H1 ;  /* 0x30000043ff467230 */ /* 0x000fe40000004100 */
[C---:B------:R-:W-:Y:S01]  /*6950*/  FMUL R26, R38.reuse, R30 ;  /* 0x0000001e261a7220 */ /* 0x040fe20000400000 */
[--C-:B------:R-:W-:Y:S02]  /*6960*/  HADD2.F32 R67, -RZ, R40.reuse.H0_H0 ;  /* 0x20000028ff437230 */ /* 0x100fe40000004100 */
[C---:B------:R-:W-:Y:S01]  /*6970*/  FFMA R27, R41.reuse, R66, R27 ;  /* 0x00000042291b7223 */ /* 0x040fe2000000001b */
[C---:B------:R-:W-:Y:S01]  /*6980*/  FMUL R31, R38.reuse, R31 ;  /* 0x0000001f261f7220 */ /* 0x040fe20000400000 */
[C---:B------:R-:W-:Y:S01]  /*6990*/  FFMA R24, R41.reuse, R63, R24 ;  /* 0x0000003f29187223 */ /* 0x040fe20000000018 */
[----:B------:R-:W-:Y:S02]  /*69a0*/  HADD2.F32 R40, -RZ, R40.H1_H1 ;  /* 0x30000028ff287230 */ /* 0x000fe40000004100 */
[C---:B------:R-:W-:Y:S01]  /*69b0*/  FFMA R25, R41.reuse, R68, R25 ;  /* 0x0000004429197223 */ /* 0x040fe20000000019 */
[--C-:B------:R-:W-:Y:S02]  /*69c0*/  HADD2.F32 R69, -RZ, R42.reuse.H0_H0 ;  /* 0x2000002aff457230 */ /* 0x100fe40000004100 */
[C---:B------:R-:W-:Y:S01]  /*69d0*/  FFMA R26, R41.reuse, R65, R26 ;  /* 0x00000041291a7223 */ /* 0x040fe2000000001a */
[----:B------:R-:W-:Y:S02]  /*69e0*/  HADD2.F32 R42, -RZ, R42.H1_H1 ;  /* 0x3000002aff2a7230 */ /* 0x000fe40000004100 */
[C---:B------:R-:W-:Y:S01]  /*69f0*/  FMUL R30, R38.reuse, R34 ;  /* 0x00000022261e7220 */ /* 0x040fe20000400000 */
[----:B------:R-:W-:Y:S01]  /*6a00*/  FFMA R31, R41, R70, R31 ;  /* 0x00000046291f7223 */ /* 0x000fe2000000001f */
[----:B------:R-:W-:Y:S01]  /*6a10*/  FMUL R35, R38, R35 ;  /* 0x0000002326237220 */ /* 0x000fe20000400000 */
[----:B------:R-:W-:Y:S01]  /*6a20*/  F2FP.SATFINITE.E4M3.F32.PACK_AB_MERGE_C R106, R15, R10, RZ ;  /* 0x0000000a0f6a723e */ /* 0x000fe200048070ff */
[----:B------:R-:W-:Y:S01]  /*6a30*/  FFMA R28, R41, R67, R28 ;  /* 0x00000043291c7223 */ /* 0x000fe2000000001c */
[----:B------:R-:W-:Y:S01]  /*6a40*/  F2FP.SATFINITE.E4M3.F32.PACK_AB_MERGE_C R107, R19, R14, RZ ;  /* 0x0000000e136b723e */ /* 0x000fe200048070ff */
[C---:B------:R-:W-:Y:S01]  /*6a50*/  FFMA R29, R41.reuse, R40, R29 ;  /* 0x00000028291d7223 */ /* 0x040fe2000000001d */
[C---:B------:R-:W-:Y:S01]  /*6a60*/  FFMA R30, R41.reuse, R69, R30 ;  /* 0x00000045291e7223 */ /* 0x040fe2000000001e */
[----:B------:R-:W-:Y:S01]  /*6a70*/  FFMA R35, R41, R42, R35 ;  /* 0x0000002a29237223 */ /* 0x000fe20000000023 */
[----:B------:R-:W-:Y:S02]  /*6a80*/  F2FP.SATFINITE.E4M3.F32.PACK_AB_MERGE_C R106, R9, R8, R106 ;  /* 0x00000008096a723e */ /* 0x000fe4000480706a */
[----:B------:R-:W-:Y:S02]  /*6a90*/  F2FP.SATFINITE.E4M3.F32.PACK_AB_MERGE_C R107, R13, R12, R107 ;  /* 0x0000000c0d6b723e */ /* 0x000fe4000480706b */
[----:B------:R-:W-:Y:S02]  /*6aa0*/  F2FP.SATFINITE.E4M3.F32.PACK_AB_MERGE_C R108, R23, R18, RZ ;  /* 0x00000012176c723e */ /* 0x000fe400048070ff */
[----:B------:R-:W-:Y:S01]  /*6ab0*/  F2FP.SATFINITE.E4M3.F32.PACK_AB_MERGE_C R109, R27, R22, RZ ;  /* 0x000000161b6d723e */ /* 0x000fe200048070ff */
[----:B------:R1:W-:Y:S01]  /*6ac0*/  STS.128 [R84+UR44+0x4200], R104 ;  /* 0x0042006854007988 */ /* 0x0003e20008000c2c */
[----:B------:R-:W-:Y:S02]  /*6ad0*/  F2FP.SATFINITE.E4M3.F32.PACK_AB_MERGE_C R113, R31, R26, RZ ;  /* 0x0000001a1f71723e */ /* 0x000fe400048070ff */
[----:B------:R-:W-:Y:S02]  /*6ae0*/  F2FP.SATFINITE.E4M3.F32.PACK_AB_MERGE_C R114, R35, R30, RZ ;  /* 0x0000001e2372723e */ /* 0x000fe400048070ff */
[----:B------:R-:W-:Y:S02]  /*6af0*/  F2FP.SATFINITE.E4M3.F32.PACK_AB_MERGE_C R108, R17, R16, R108 ;  /* 0x00000010116c723e */ /* 0x000fe4000480706c */
[----:B------:R-:W-:Y:S02]  /*6b00*/  F2FP.SATFINITE.E4M3.F32.PACK_AB_MERGE_C R109, R21, R20, R109 ;  /* 0x00000014156d723e */ /* 0x000fe4000480706d */
[----:B------:R-:W-:Y:S02]  /*6b10*/  F2FP.SATFINITE.E4M3.F32.PACK_AB_MERGE_C R110, R25, R24, R113 ;  /* 0x00000018196e723e */ /* 0x000fe40004807071 */
[----:B------:R-:W-:Y:S02]  /*6b20*/  F2FP.SATFINITE.E4M3.F32.PACK_AB_MERGE_C R111, R29, R28, R114 ;  /* 0x0000001c1d6f723e */ /* 0x000fe40004807072 */
[----:B------:R-:W-:Y:S02]  /*6b30*/  LEA R112, R93, UR44, 0x3 ;  /* 0x0000002c5d707c11 */ /* 0x000fe4000f8e18ff */
[----:B------:R-:W-:Y:S01]  /*6b40*/  @P6 SHF.L.U32 R113, R91, 0x1f, RZ ;  /* 0x0000001f5b716819 */ /* 0x000fe200000006ff */
[----:B------:R1:W-:Y:S01]  /*6b50*/  STS.128 [R99+0x4210], R108 ;  /* 0x0042106c63007388 */ /* 0x0003e20000000c00 */
[----:B------:R-:W-:Y:S01]  /*6b60*/  @!PT LDS RZ, [RZ] ;  /* 0x00000000fffff984 */ /* 0x000fe20000000800 */
[----:B------:R-:W-:Y:S01]  /*6b70*/  @!PT LDS RZ, [RZ] ;  /* 0x00000000fffff984 */ /* 0x000fe20000000800 */
[----:B------:R-:W-:Y:S01]  /*6b80*/  @!PT LDS RZ, [RZ] ;  /* 0x00000000fffff984 */ /* 0x000fe20000000800 */
[----:B------:R-:W-:Y:S01]  /*6b90*/  @!PT LDS RZ, [RZ] ;  /* 0x00000000fffff984 */ /* 0x000fe20000000800 */
[----:B------:R2:W-:Y:S07]  /*6ba0*/  MEMBAR.ALL.CTA ;  /* 0x0000000000007992 */ /* 0x0005ee0000008000 */
[----:B--2---:R-:W2:Y:S02]  /*6bb0*/  FENCE.VIEW.ASYNC.S ;  /* 0x00000000000073c6 */ /* 0x004ea40000000000 */
[----:B--2---:R-:W-:Y:S06]  /*6bc0*/  BAR.SYNC.DEFER_BLOCKING 0x1, 0x80 ;  /* 0x0042000000007b1d */ /* 0x004fec0000010000 */
[----:B------:R-:W-:Y:S05]  /*6bd0*/  @P0 BRA `(.L_x_105) ;  /* 0x0000000000280947 */ /* 0x000fea0003800000 */
[----:B------:R-:W-:Y:S01]  /*6be0*/  UIADD3 UR4, UPT, UPT, UR44, 0x4200, URZ ;  /* 0x000042002c047890 */ /* 0x000fe2000fffe0ff */
[----:B------:R-:W-:Y:S05]  /*6bf0*/  UMOV UR51, UR36 ;  /* 0x0000002400337c82 */ /* 0x000fea0008000000 */
[----:B------:R-:W-:Y:S01]  /*6c00*/  MOV R96, UR4 ;  /* 0x0000000400607c02 */ /* 0x000fe20008000f00 */
[----:B------:R-:W-:Y:S03]  /*6c10*/  UIADD3 UR4, UP0, UPT, UR62, 0x680, URZ ;  /* 0x000006803e047890 */ /* 0x000fe6000ff1e0ff */
[----:B------:R-:W-:Y:S01]  /*6c20*/  R2UR UR48, R96 ;  /* 0x00000000603072ca */ /* 0x000fe200000e0000 */
[----:B------:R-:W-:Y:S11]  /*6c30*/  UIADD3.X UR5, UPT, UPT, URZ, UR63, URZ, UP0, !UPT ;  /* 0x0000003fff057290 */ /* 0x000ff600087fe4ff */
[----:B------:R-:W-:Y:S01]  /*6c40*/  @!UPT UIADD3 URZ, UPT, UPT, URZ, URZ, URZ ;  /* 0x000000fffffff290 */ /* 0x000fe2000fffe0ff */
[----:B------:R2:W-:Y:S01]  /*6c50*/  UTMASTG.3D [UR48], [UR4] ;  /* 0x00000030040073b5 */ /* 0x0005e20008010000 */
[----:B------:R0:W-:Y:S01]  /*6c60*/  UTMACMDFLUSH ;  /* 0x00000000000079b7 */ /* 0x0001e20000000000 */
[----:B--2---:R-:W-:Y:S04]  /*6c70*/  DEPBAR.LE SB0, 0x1 ;  /* 0x000080400000791a */ /* 0x004fe80000000000 */
.L_x_105:
[----:B------:R-:W-:Y:S05]  /*6c80*/  BSYNC.RECONVERGENT B0 ;  /* 0x0000000000007941 */ /* 0x000fea0003800200 */
.L_x_104:
[----:B------:R-:W-:Y:S06]  /*6c90*/  BAR.SYNC.DEFER_BLOCKING 0x1, 0x80 ;  /* 0x0042000000007b1d */ /* 0x000fec0000010000 */
[----:B------:R-:W2:Y:S01]  /*6ca0*/  @P6 SYNCS.PHASECHK.TRANS64.TRYWAIT P0, [R112+URZ+0x30], R113 ;  /* 0x00003071700065a7 */ /* 0x000ea200080011ff */
[----:B------:R-:W-:Y:S01]  /*6cb0*/  BSSY B1, `(.L_x_106) ;  /* 0x0000020000017945 */ /* 0x000fe20003800000 */
[----:B--2---:R-:W-:Y:S03]  /*6cc0*/  @P6 SEL R100, RZ, 0x1, !P0 ;  /* 0x00000001ff646807 */ /* 0x004fe60004000000 */
[----:B------:R-:W-:Y:S05]  /*6cd0*/  @!P6 BRA `(.L_x_107) ;  /* 0x000000000074e947 */ /* 0x000fea0003800000 */
[----:B------:R-:W-:Y:S01]  /*6ce0*/  ISETP.NE.AND P1, PT, R101, RZ, PT ;  /* 0x000000ff6500720c */ /* 0x000fe20003f25270 */
[----:B------:R-:W2:Y:S01]  /*6cf0*/  S2R R0, SR_CgaCtaId ;  /* 0x0000000000007919 */ /* 0x000ea20000008800 */
[----:B------:R-:W-:Y:S01]  /*6d00*/  ISETP.NE.AND P0, PT, R100, RZ, PT ;  /* 0x000000ff6400720c */ /* 0x000fe20003f05270 */
[----:B------:R-:W-:Y:S10]  /*6d10*/  BSSY B0, `(.L_x_108) ;  /* 0x0000008000007945 */ /* 0x000ff40003800000 */
[----:B------:R-:W-:Y:S05]  /*6d20*/  @P1 IMAD R2, R93, 0x1000, R84 ;  /* 0x000010005d021824 */ /* 0x000fea00078e0254 */
[----:B------:R-:W-:Y:S05]  /*6d30*/  @P1 IADD3 R4, PT, PT, R2, UR44, RZ ;  /* 0x0000002c02041c10 */ /* 0x000fea000fffe0ff */
[----:B------:R-:W-:Y:S01]  /*6d40*/  @P1 IMAD.IADD R4, R4, 0x1, R103 ;  /* 0x0000000104041824 */ /* 0x000fe200078e0267 */
[----:B------:R-:W-:Y:S06]  /*6d50*/  @P0 BRA `(.L_x_109) ;  /* 0x00000000000c0947 */ /* 0x000fec0003800000 */
[----:B------:R-:W-:Y:S04]  /*6d60*/  SHF.L.U32 R3, R91, 0x1f, RZ ;  /* 0x0000001f5b037819 */ /* 0x000fe800000006ff */
[----:B------:R-:W3:Y:S02]  /*6d70*/  SYNCS.PHASECHK.TRANS64.TRYWAIT P0, [R112+URZ+0x30], R3 ;  /* 0x00003003700075a7 */ /* 0x000ee400080011ff */
[----:B---3--:R-:W-:Y:S05]  /*6d80*/  @!P0 BRA `(.L_x_110) ;  /* 0x0000003000ac8947 */ /* 0x008fea0003800000 */
.L_x_109:
[----:B------:R-:W-:Y:S05]  /*6d90*/  BSYNC B0 ;  /* 0x0000000000007941 */ /* 0x000fea0003800000 */
.L_x_108:
[----:B------:R-:W-:Y:S01]  /*6da0*/  ISETP.NE.AND P0, PT, R101, RZ, PT ;  /* 0x000000ff6500720c */ /* 0x000fe20003f05270 */
[----:B---3--:R-:W-:Y:S02]  /*6db0*/  VIADD R3, R112, 0x50 ;  /* 0x0000005070037836 */ /* 0x008fe40000000000 */
[----:B------:R-:W-:Y:S03]  /*6dc0*/  VIADD R93, R93, 0x1 ;  /* 0x000000015d5d7836 */ /* 0x000fe60000000000 */
[----:B--2---:R-:W-:Y:S07]  /*6dd0*/  PRMT R0, R0, 0x654, R3 ;  /* 0x0000065400007816 */ /* 0x004fee0000000003 */
[----:B------:R2:W3:Y:S04]  /*6de0*/  @P0 LDS.128 R72, [R2+UR44+0x200] ;  /* 0x0002002c02480984 */ /* 0x0004e80008000c00 */
[----:B------:R2:W4:Y:S01]  /*6df0*/  @P0 LDS.128 R76, [R4+0x210] ;  /* 0x00021000044c0984 */ /* 0x0005220000000c00 */
        /* <DEDUP_REMOVED lines=10> */
[----:B--23--:R-:W-:Y:S02]  /*6ea0*/  LOP3.LUT R91, R91, R0, RZ, 0x3c, !PT ;  /* 0x000000005b5b7212 */ /* 0x00cfe400078e3cff */
.L_x_107:
[----:B------:R-:W-:Y:S05]  /*6eb0*/  BSYNC B1 ;  /* 0x0000000000017941 */ /* 0x000fea0003800000 */
.L_x_106:
[----:B------:R-:W-:Y:S05]  /*6ec0*/  VIADD R3, R39, 0x40 ;  /* 0x0000004027037836 */ /* 0x000fea0000000000 */
[----:B------:R-:W-:Y:S04]  /*6ed0*/  SHF.R.U32.HI R3, RZ, 0x15, R3 ;  /* 0x00000015ff037819 */ /* 0x000fe80000011603 */
[----:B------:R-:W-:Y:S11]  /*6ee0*/  LOP3.LUT P0, RZ, R3, 0x3, R86, 0x48, !PT ;  /* 0x0000000303ff7812 */ /* 0x000ff60007804856 */
[----:B------:R-:W-:Y:S02]  /*6ef0*/  @!UPT UIADD3 URZ, UPT, UPT, URZ, URZ, URZ ;  /* 0x000000fffffff290 */ /* 0x000fe4000fffe0ff */
[----:B------:R-:W-:Y:S05]  /*6f00*/  @!P0 BRA `(.L_x_111) ;  /* 0x0000000000408947 */ /* 0x000fea0003800000 */
[----:B------:R-:W2:Y:S01]  /*6f10*/  LDCU.64 UR8, c[0x4][0x78] ;  /* 0x01000f00ff0877ac */ /* 0x000ea20008000a00 */
[----:B------:R-:W-:Y:S01]  /*6f20*/  MOV R3, 0x0 ;  /* 0x0000000000037802 */ /* 0x000fe20000000f00 */
[----:B------:R-:W-:Y:S02]  /*6f30*/  HFMA2 R12, -RZ, RZ, 0, 5.9604644775390625e-08 ;  /* 0x00000001ff0c7431 */ /* 0x000fe400000001ff */
[----:B------:R-:W-:Y:S02]  /*6f40*/  IMAD.MOV.U32 R8, RZ, RZ, 0x192 ;  /* 0x00000192ff087424 */ /* 0x000fe400078e00ff */
[----:B------:R-:W-:Y:S01]  /*6f50*/  IMAD.MOV.U32 R13, RZ, RZ, RZ ;  /* 0x000000ffff0d7224 */ /* 0x000fe200078e00ff */
[----:B------:R-:W3:Y:S01]  /*6f60*/  LDCU.64 UR6, c[0x4][0x80] ;  /* 0x01001000ff0677ac */ /* 0x000ee20008000a00 */
[----:B------:R-:W1:Y:S01]  /*6f70*/  LDC.64 R2, c[0x4][R3] ;  /* 0x0100000003027b82 */ /* 0x000e620000000a00 */
[----:B------:R-:W5:Y:S01]  /*6f80*/  LDCU.64 UR4, c[0x4][0x18] ;  /* 0x01000300ff0477ac */ /* 0x000f620008000a00 */
[----:B--2---:R-:W-:Y:S01]  /*6f90*/  MOV R5, UR9 ;  /* 0x0000000900057c02 */ /* 0x004fe20008000f00 */
[----:B------:R-:W-:Y:S01]  /*6fa0*/  IMAD.U32 R4, RZ, RZ, UR8 ;  /* 0x00000008ff047e24 */ /* 0x000fe2000f8e00ff */
[----:B---3--:R-:W-:Y:S01]  /*6fb0*/  MOV R7, UR7 ;  /* 0x0000000700077c02 */ /* 0x008fe20008000f00 */
[----:B------:R-:W-:Y:S01]  /*6fc0*/  IMAD.U32 R6, RZ, RZ, UR6 ;  /* 0x00000006ff067e24 */ /* 0x000fe2000f8e00ff */
[----:B-----5:R-:W-:Y:S01]  /*6fd0*/  MOV R11, UR5 ;  /* 0x00000005000b7c02 */ /* 0x020fe20008000f00 */
[----:B------:R-:W-:Y:S02]  /*6fe0*/  IMAD.U32 R10, RZ, RZ, UR4 ;  /* 0x00000004ff0a7e24 */ /* 0x000fe4000f8e00ff */
[----:B------:R-:W-:Y:S07]  /*6ff0*/  LEPC R20, `(.L_x_111) ;  /* 0x000000001014794e */ /* 0x000fee0000000000 */
[----:B-1--4-:R-:W-:Y:S05]  /*7000*/  CALL.ABS.NOINC R2 ;  /* 0x0000000002007343 */ /* 0x012fea0003c00000 */
.L_x_111:
        /* <DEDUP_REMOVED lines=14> */
[----:B------:R-:W-:Y:S01]  /*70f0*/  F2FP.F16.E4M3.UNPACK_B R54, R75 ;  /* 0x0000004bff36723e */ /* 0x000fe200020006ff */
[----:B------:R-:W-:Y:S01]  /*7100*/  LDTM.16dp32bit_t0_t15.x32 R4, tmem[UR4+0x40] ;  /* 0x00004004000479ee */ /* 0x000fe20008a80000 */
[----:B------:R-:W2:Y:S01]  /*7110*/  LDTM.16dp32bit_t16_t31.x32 R4, tmem[UR4+0x60] ;  /* 0x00006004000479ee */ /* 0x000ea20008aa0000 */
[----:B------:R-:W-:Y:S01]  /*7120*/  HADD2.F32 R46, -RZ, R46.H1_H1 ;  /* 0x3000002eff2e7230 */ /* 0x000fe20000004100 */
[----:B----4-:R-:W-:Y:S01]  /*7130*/  F2FP.F16.E4M3.UNPACK_B R58, R76 ;  /* 0x0000004cff3a723e */ /* 0x010fe200020006ff */
[--C-:B------:R-:W-:Y:S01]  /*7140*/  HADD2.F32 R49, -RZ, R50.reuse.H0_H0 ;  /* 0x20000032ff317230 */ /* 0x100fe20000004100 */
[----:B------:R-:W-:Y:S01]  /*7150*/  F2FP.F16.E4M3.UNPACK_B R62, R77 ;  /* 0x0000004dff3e723e */ /* 0x000fe200020006ff */
[----:B------:R-:W-:Y:S01]  /*7160*/  HADD2.F32 R50, -RZ, R50.H1_H1 ;  /* 0x30000032ff327230 */ /* 0x000fe20000004100 */
[----:B------:R-:W-:Y:S01]  /*7170*/  F2FP.F16.E4M3.UNPACK_B R66, R78 ;  /* 0x0000004eff42723e */ /* 0x000fe200020006ff */
[--C-:B------:R-:W-:Y:S01]  /*7180*/  HADD2.F32 R53, -RZ, R54.reuse.H0_H0 ;  /* 0x20000036ff357230 */ /* 0x100fe20000004100 */
[----:B------:R-:W-:Y:S01]  /*7190*/  F2FP.F16.E4M3.UNPACK_B R70, R79 ;  /* 0x0000004fff46723e */ /* 0x000fe200020006ff */
[----:B------:R-:W-:Y:S01]  /*71a0*/  HADD2.F32 R54, -RZ, R54.H1_H1 ;  /* 0x30000036ff367230 */ /* 0x000fe20000004100 */
[----:B------:R-:W-:Y:S01]  /*71b0*/  F2FP.F16.E4M3.UNPACK_B R56, R75.H1 ;  /* 0x0000004bff38723e */ /* 0x000fe200030006ff */
[--C-:B------:R-:W-:Y:S01]  /*71c0*/  HADD2.F32 R57, -RZ, R58.reuse.H0_H0 ;  /* 0x2000003aff397230 */ /* 0x100fe20000004100 */
[----:B------:R-:W-:Y:S01]  /*71d0*/  F2FP.F16.E4M3.UNPACK_B R60, R76.H1 ;  /* 0x0000004cff3c723e */ /* 0x000fe200030006ff */
[----:B------:R-:W-:Y:S01]  /*71e0*/  HADD2.F32 R58, -RZ, R58.H1_H1 ;  /* 0x3000003aff3a7230 */ /* 0x000fe20000004100 */
[----:B------:R-:W-:Y:S01]  /*71f0*/  F2FP.F16.E4M3.UNPACK_B R64, R77.H1 ;  /* 0x0000004dff40723e */ /* 0x000fe200030006ff */
[--C-:B------:R-:W-:Y:S01]  /*7200*/  HADD2.F32 R61, -RZ, R62.reuse.H0_H0 ;  /* 0x2000003eff3d7230 */ /* 0x100fe20000004100 */
[----:B------:R-:W-:Y:S01]  /*7210*/  F2FP.F16.E4M3.UNPACK_B R68, R78.H1 ;  /* 0x0000004eff44723e */ /* 0x000fe200030006ff */
[----:B------:R-:W-:Y:S01]  /*7220*/  HADD2.F32 R62, -RZ, R62.H1_H1 ;  /* 0x3000003eff3e7230 */ /* 0x000fe20000004100 */
[----:B------:R-:W-:Y:S01]  /*7230*/  ISETP.NE.AND P0, PT, R97, RZ, PT ;  /* 0x000000ff6100720c */ /* 0x000fe20003f05270 */
[--C-:B------:R-:W-:Y:S01]  /*7240*/  HADD2.F32 R65, -RZ, R66.reuse.H0_H0 ;  /* 0x20000042ff417230 */ /* 0x100fe20000004100 */
[----:B------:R-:W-:Y:S01]  /*7250*/  ISETP.NE.AND P6, PT, R102, RZ, PT ;  /* 0x000000ff6600720c */ /* 0x000fe20003fc5270 */
[----:B------:R-:W-:Y:S02]  /*7260*/  HADD2.F32 R66, -RZ, R66.H1_H1 ;  /* 0x30000042ff427230 */ /* 0x000fe40000004100 */
[--C-:B------:R-:W-:Y:S02]  /*7270*/  HADD2.F32 R69, -RZ, R70.reuse.H0_H0 ;  /* 0x20000046ff457230 */ /* 0x100fe40000004100 */
[C---:B--2---:R-:W-:Y:S01]  /*7280*/  FMUL R0, R38.reuse, R4 ;  /* 0x0000000426007220 */ /* 0x044fe20000400000 */
[C---:B------:R-:W-:Y:S01]  /*7290*/  FMUL R2, R38.reuse, R5 ;  /* 0x0000000526027220 */ /* 0x040fe20000400000 */
[C---:B------:R-:W-:Y:S01]  /*72a0*/  FMUL R4, R38.reuse, R8 ;  /* 0x0000000826047220 */ /* 0x040fe20000400000 */
[C---:B------:R-:W-:Y:S01]  /*72b0*/  FMUL R5, R38.reuse, R9 ;  /* 0x0000000926057220 */ /* 0x040fe20000400000 */
[C---:B------:R-:W-:Y:S01]  /*72c0*/  FFMA R0, R41.reuse, R40, R0 ;  /* 0x0000002829007223 */ /* 0x040fe20000000000 */
[C---:B------:R-:W-:Y:S01]  /*72d0*/  FFMA R2, R41.reuse, R43, R2 ;  /* 0x0000002b29027223 */ /* 0x040fe20000000002 */
        /* <DEDUP_REMOVED lines=10> */
[----:B------:R-:W-:Y:S02]  /*7380*/  HADD2.F32 R70, -RZ, R70.H1_H1 ;  /* 0x30000046ff467230 */ /* 0x000fe40000004100 */
[C---:B------:R-:W-:Y:S01]  /*7390*/  FMUL R28, R38.reuse, R32 ;  /* 0x00000020261c7220 */ /* 0x040fe20000400000 */
[C---:B------:R-:W-:Y:S01]  /*73a0*/  FMUL R29, R38.reuse, R33 ;  /* 0x00000021261d7220 */ /* 0x040fe20000400000 */
[C---:B------:R-:W-:Y:S01]  /*73b0*/  FMUL R3, R38.reuse, R6 ;  /* 0x0000000626037220 */ /* 0x040fe20000400000 */
[C---:B------:R-:W-:Y:S01]  /*73c0*/  FMUL R7, R38.reuse, R7 ;  /* 0x0000000726077220 */ /* 0x040fe20000400000 */
[--C-:B------:R-:W-:Y:S02]  /*73d0*/  HADD2.F32 R47, -RZ, R48.reuse.H0_H0 ;  /* 0x20000030ff2f7230 */ /* 0x100fe40000004100 */
[C---:B------:R-:W-:Y:S01]  /*73e0*/  FMUL R6, R38.reuse, R10 ;  /* 0x0000000a26067220 */ /* 0x040fe20000400000 */
[C---:B------:R-:W-:Y:S01]  /*73f0*/  FFMA R3, R41.reuse, R42, R3 ;  /* 0x0000002a29037223 */ /* 0x040fe20000000003 */
[----:B------:R-:W-:Y:S02]  /*7400*/  HADD2.F32 R48, -RZ, R48.H1_H1 ;  /* 0x30000030ff307230 */ /* 0x000fe40000004100 */
[C---:B------:R-:W-:Y:S01]  /*7410*/  FFMA R7, R41.reuse, R44, R7 ;  /* 0x0000002c29077223 */ /* 0x040fe20000000007 */
[C---:B------:R-:W-:Y:S01]  /*7420*/  FFMA R4, R41.reuse, R45, R4 ;  /* 0x0000002d29047223 */ /* 0x040fe20000000004 */
[C---:B------:R-:W-:Y:S01]  /*7430*/  FFMA R5, R41.reuse, R46, R5 ;  /* 0x0000002e29057223 */ /* 0x040fe20000000005 */
[----:B------:R-:W-:Y:S01]  /*7440*/  FFMA R6, R41, R47, R6 ;  /* 0x0000002f29067223 */ /* 0x000fe20000000006 */
[----:B------:R-:W-:Y:S01]  /*7450*/  FMUL R11, R38, R11 ;  /* 0x0000000b260b7220 */ /* 0x000fe20000400000 */
[----:B------:R-:W-:Y:S01]  /*7460*/  F2FP.F16.E4M3.UNPACK_B R40, R79.H1 ;  /* 0x0000004fff28723e */ /* 0x000fe200030006ff */
[--C-:B------:R-:W-:Y:S01]  /*7470*/  HADD2.F32 R51, -RZ, R52.reuse.H0_H0 ;  /* 0x20000034ff337230 */ /* 0x100fe20000004100 */
[----:B-1----:R-:W-:Y:S01]  /*7480*/  F2FP.SATFINITE.E4M3.F32.PACK_AB_MERGE_C R105, R7, R3, RZ ;  /* 0x000000030769723e */ /* 0x002fe200048070ff */
[C---:B------:R-:W-:Y:S01]  /*7490*/  FFMA R11, R41.reuse, R48, R11 ;  /* 0x00000030290b7223 */ /* 0x040fe2000000000b */
[C---:B------:R-:W-:Y:S01]  /*74a0*/  FFMA R8, R41.reuse, R49, R8 ;  /* 0x0000003129087223 */ /* 0x040fe20000000008 */
[----:B------:R-:W-:Y:S01]  /*74b0*/  FFMA R9, R41, R50, R9 ;  /* 0x0000003229097223 */ /* 0x000fe20000000009 */
[----:B------:R-:W-:Y:S01]  /*74c0*/  F2FP.SATFINITE.E4M3.F32.PACK_AB_MERGE_C R104, R2, R0, R105 ;  /* 0x000000000268723e */ /* 0x000fe20004807069 */
[----:B------:R-:W-:Y:S01]  /*74d0*/  HADD2.F32 R52, -RZ, R52.H1_H1 ;  /* 0x30000034ff347230 */ /* 0x000fe20000004100 */
[----:B------:R-:W-:Y:S01]  /*74e0*/  F2FP.SATFINITE.E4M3.F32.PACK_AB_MERGE_C R106, R11, R6, RZ ;  /* 0x000000060b6a723e */ /* 0x000fe200048070ff */
[C---:B------:R-:W-:Y:S01]  /*74f0*/  FMUL R10, R38.reuse, R14 ;  /* 0x0000000e260a7220 */ /* 0x040fe20000400000 */
[C---:B------:R-:W-:Y:S01]  /*7500*/  FMUL R15, R38.reuse, R15 ;  /* 0x0000000f260f7220 */ /* 0x040fe20000400000 */
[--C-:B------:R-:W-:Y:S01]  /*7510*/  HADD2.F32 R55, -RZ, R56.reuse.H0_H0 ;  /* 0x20000038ff377230 */ /* 0x100fe20000004100 */
[----:B------:R-:W-:Y:S01]  /*7520*/  F2FP.SATFINITE.E4M3.F32.PACK_AB_MERGE_C R105, R5, R4, R106 ;  /* 0x000000040569723e */ /* 0x000fe2000480706a */
[C---:B------:R-:W-:Y:S01]  /*7530*/  FFMA R10, R41.reuse, R51, R10 ;  /* 0x00000033290a7223 */ /* 0x040fe2000000000a */
[C---:B------:R-:W-:Y:S01]  /*7540*/  FFMA R15, R41.reuse, R52, R15 ;  /* 0x00000034290f7223 */ /* 0x040fe2000000000f */
[C---:B------:R-:W-:Y:S01]  /*7550*/  FFMA R12, R41.reuse, R53, R12 ;  /* 0x00000035290c7223 */ /* 0x040fe2000000000c */
[C---:B------:R-:W-:Y:S01]  /*7560*/  FFMA R13, R41.reuse, R54, R13 ;  /* 0x00000036290d7223 */ /* 0x040fe2000000000d */
[----:B------:R-:W-:Y:S02]  /*7570*/  HADD2.F32 R56, -RZ, R56.H1_H1 ;  /* 0x30000038ff387230 */ /* 0x000fe40000004100 */
[C---:B------:R-:W-:Y:S01]  /*7580*/  FMUL R14, R38.reuse, R18 ;  /* 0x00000012260e7220 */ /* 0x040fe20000400000 */
[C---:B------:R-:W-:Y:S01]  /*7590*/  FMUL R19, R38.reuse, R19 ;  /* 0x0000001326137220 */ /* 0x040fe20000400000 */
[--C-:B------:R-:W-:Y:S02]  /*75a0*/  HADD2.F32 R59, -RZ, R60.reuse.H0_H0 ;  /* 0x2000003cff3b7230 */ /* 0x100fe40000004100 */
[C---:B------:R-:W-:Y:S01]  /*75b0*/  FMUL R18, R38.reuse, R22 ;  /* 0x0000001626127220 */ /* 0x040fe20000400000 */
[C---:B------:R-:W-:Y:S01]  /*75c0*/  FFMA R14, R41.reuse, R55, R14 ;  /* 0x00000037290e7223 */ /* 0x040fe2000000000e */
[----:B------:R-:W-:Y:S02]  /*75d0*/  HADD2.F32 R60, -RZ, R60.H1_H1 ;  /* 0x3000003cff3c7230 */ /* 0x000fe40000004100 */
        /* <DEDUP_REMOVED lines=8> */
[C---:B------:R-:W-:Y:S01]  /*7660*/  FFMA R23, R41.reuse, R60, R23 ;  /* 0x0000003c29177223 */ /* 0x040fe20000000017 */
[C---:B------:R-:W-:Y:S01]  /*7670*/  FMUL R27, R38.reuse, R27 ;  /* 0x0000001b261b7220 */ /* 0x040fe20000400000 */
[C---:B------:R-:W-:Y:S01]  /*7680*/  FFMA R20, R41.reuse, R61, R20 ;  /* 0x0000003d29147223 */ /* 0x040fe20000000014 */
[C---:B------:R-:W-:Y:S01]  /*7690*/  FFMA R21, R41.reuse, R62, R21 ;  /* 0x0000003e29157223 */ /* 0x040fe20000000015 */
[--C-:B------:R-:W-:Y:S02]  /*76a0*/  HADD2.F32 R67, -RZ, R68.reuse.H0_H0 ;  /* 0x20000044ff437230 */ /* 0x100fe40000004100 */
[----:B------:R-:W-:Y:S01]  /*76b0*/  FFMA R22, R41, R63, R22 ;  /* 0x0000003f29167223 */ /* 0x000fe20000000016 */
[----:B------:R-:W-:Y:S02]  /*76c0*/  HADD2.F32 R68, -RZ, R68.H1_H1 ;  /* 0x30000044ff447230 */ /* 0x000fe40000004100 */
[C---:B------:R-:W-:Y:S01]  /*76d0*/  FMUL R26, R38.reuse, R30 ;  /* 0x0000001e261a7220 */ /* 0x040fe20000400000 */
[----:B------:R-:W-:Y:S01]  /*76e0*/  F2FP.SATFINITE.E4M3.F32.PACK_AB_MERGE_C R107, R15, R10, RZ ;  /* 0x0000000a0f6b723e */ /* 0x000fe200048070ff */
        /* <DEDUP_REMOVED lines=8> */
[----:B------:R-:W-:Y:S01]  /*7770*/  F2FP.SATFINITE.E4M3.F32.PACK_AB_MERGE_C R106, R9, R8, R107 ;  /* 0x00000008096a723e */ /* 0x000fe2000480706b */
[----:B------:R-:W-:Y:S01]  /*7780*/  FFMA R31, R41, R68, R31 ;  /* 0x00000044291f7223 */ /* 0x000fe2000000001f */
[----:B------:R-:W-:Y:S01]  /*7790*/  FMUL R35, R38, R35 ;  /* 0x0000002326237220 */ /* 0x000fe20000400000 */
[----:B------:R-:W-:Y:S01]  /*77a0*/  F2FP.SATFINITE.E4M3.F32.PACK_AB_MERGE_C R107, R19, R14, RZ ;  /* 0x0000000e136b723e */ /* 0x000fe200048070ff */
[C---:B------:R-:W-:Y:S01]  /*77b0*/  FFMA R28, R41.reuse, R69, R28 ;  /* 0x00000045291c7223 */ /* 0x040fe2000000001c */
[C---:B------:R-:W-:Y:S01]  /*77c0*/  FFMA R29, R41.reuse, R70, R29 ;  /* 0x00000046291d7223 */ /* 0x040fe2000000001d */
[C---:B------:R-:W-:Y:S01]  /*77d0*/  FFMA R30, R41.reuse, R43, R30 ;  /* 0x0000002b291e7223 */ /* 0x040fe2000000001e */
[----:B------:R-:W-:Y:S01]  /*77e0*/  FFMA R35, R41, R40, R35 ;  /* 0x0000002829237223 */ /* 0x000fe20000000023 */
        /* <DEDUP_REMOVED lines=21> */
[----:B------:R-:W-:Y:S02]  /*7940*/  UIADD3 UR4, UP0, UPT, UR62, 0x680, URZ ;  /* 0x000006803e047890 */ /* 0x000fe4000ff1e0ff */
[----:B------:R-:W-:Y:S02]  /*7950*/  UIADD3 UR9, UPT, UPT, UR49, 0x40, URZ ;  /* 0x0000004031097890 */ /* 0x000fe4000fffe0ff */
[----:B------:R-:W-:Y:S02]  /*7960*/  UIADD3 UR8, UPT, UPT, UR44, 0x5200, URZ ;  /* 0x000052002c087890 */ /* 0x000fe4000fffe0ff */
[----:B------:R-:W-:Y:S01]  /*7970*/  UIADD3.X UR5, UPT, UPT, URZ, UR63, URZ, UP0, !UPT ;  /* 0x0000003fff057290 */ /* 0x000fe200087fe4ff */
[----:B------:R-:W-:Y:S01]  /*7980*/  UMOV UR10, UR50 ;  /* 0x00000032000a7c82 */ /* 0x000fe20008000000 */
[----:B------:R-:W-:Y:S07]  /*7990*/  UMOV UR11, UR36 ;  /* 0x00000024000b7c82 */ /* 0x000fee0008000000 */
[----:B------:R2:W-:Y:S01]  /*79a0*/  UTMASTG.3D [UR8], [UR4] ;  /* 0x00000008040073b5 */ /* 0x0005e20008010000 */
[----:B------:R0:W-:Y:S01]  /*79b0*/  UTMACMDFLUSH ;  /* 0x00000000000079b7 */ /* 0x0001e20000000000 */
[----:B--2---:R-:W-:Y:S04]  /*79c0*/  DEPBAR.LE SB0, 0x1 ;  /* 0x000080400000791a */ /* 0x004fe80000000000 */
.L_x_113:
[----:B------:R-:W-:Y:S05]  /*79d0*/  BSYNC.RECONVERGENT B0 ;  /* 0x0000000000007941 */ /* 0x000fea0003800200 */
.L_x_112:
        /* <DEDUP_REMOVED lines=16> */
.L_x_117:
[----:B------:R-:W-:Y:S05]  /*7ae0*/  BSYNC B0 ;  /* 0x0000000000007941 */ /* 0x000fea0003800000 */
.L_x_116:
        /* <DEDUP_REMOVED lines=17> */
.L_x_115:
[----:B------:R-:W-:Y:S05]  /*7c00*/  BSYNC B1 ;  /* 0x0000000000017941 */ /* 0x000fea0003800000 */
.L_x_114:
        /* <DEDUP_REMOVED lines=21> */
.L_x_119:
        /* <DEDUP_REMOVED lines=18> */
[----:B------:R-:W-:Y:S01]  /*7e80*/  ISETP.NE.AND P6, PT, R102, RZ, PT ;  /* 0x000000ff6600720c */ /* 0x000fe20003fc5270 */
[--C-:B------:R-:W-:Y:S01]  /*7e90*/  HADD2.F32 R49, -RZ, R50.reuse.H0_H0 ;  /* 0x20000032ff317230 */ /* 0x100fe20000004100 */
[----:B----4-:R-:W-:Y:S01]  /*7ea0*/  F2FP.F16.E4M3.UNPACK_B R58, R76 ;  /* 0x0000004cff3a723e */ /* 0x010fe200020006ff */
[----:B------:R-:W-:Y:S01]  /*7eb0*/  HADD2.F32 R50, -RZ, R50.H1_H1 ;  /* 0x30000032ff327230 */ /* 0x000fe20000004100 */
[----:B------:R-:W-:Y:S01]  /*7ec0*/  F2FP.F16.E4M3.UNPACK_B R62, R77 ;  /* 0x0000004dff3e723e */ /* 0x000fe200020006ff */
[--C-:B------:R-:W-:Y:S01]  /*7ed0*/  HADD2.F32 R53, -RZ, R54.reuse.H0_H0 ;  /* 0x20000036ff357230 */ /* 0x100fe20000004100 */
[----:B------:R-:W-:Y:S01]  /*7ee0*/  F2FP.F16.E4M3.UNPACK_B R66, R78 ;  /* 0x0000004eff42723e */ /* 0x000fe200020006ff */
[----:B------:R-:W-:Y:S01]  /*7ef0*/  HADD2.F32 R54, -RZ, R54.H1_H1 ;  /* 0x30000036ff367230 */ /* 0x000fe20000004100 */
[----:B------:R-:W-:Y:S01]  /*7f00*/  F2FP.F16.E4M3.UNPACK_B R70, R79 ;  /* 0x0000004fff46723e */ /* 0x000fe200020006ff */
[--C-:B------:R-:W-:Y:S01]  /*7f10*/  HADD2.F32 R57, -RZ, R58.reuse.H0_H0 ;  /* 0x2000003aff397230 */ /* 0x100fe20000004100 */
[----:B------:R-:W-:Y:S01]  /*7f20*/  F2FP.F16.E4M3.UNPACK_B R56, R75.H1 ;  /* 0x0000004bff38723e */ /* 0x000fe200030006ff */
[----:B------:R-:W-:Y:S01]  /*7f30*/  HADD2.F32 R58, -RZ, R58.H1_H1 ;  /* 0x3000003aff3a7230 */ /* 0x000fe20000004100 */
[----:B------:R-:W-:Y:S01]  /*7f40*/  F2FP.F16.E4M3.UNPACK_B R60, R76.H1 ;  /* 0x0000004cff3c723e */ /* 0x000fe200030006ff */
[--C-:B------:R-:W-:Y:S01]  /*7f50*/  HADD2.F32 R61, -RZ, R62.reuse.H0_H0 ;  /* 0x2000003eff3d7230 */ /* 0x100fe20000004100 */
[----:B------:R-:W-:Y:S01]  /*7f60*/  F2FP.F16.E4M3.UNPACK_B R64, R77.H1 ;  /* 0x0000004dff40723e */ /* 0x000fe200030006ff */
[----:B------:R-:W-:Y:S01]  /*7f70*/  HADD2.F32 R62, -RZ, R62.H1_H1 ;  /* 0x3000003eff3e7230 */ /* 0x000fe20000004100 */
[----:B------:R-:W-:Y:S01]  /*7f80*/  F2FP.F16.E4M3.UNPACK_B R68, R78.H1 ;  /* 0x0000004eff44723e */ /* 0x000fe200030006ff */
        /* <DEDUP_REMOVED lines=112> */
[----:B------:R-:W-:Y:S02]  /*8690*/  UIADD3 UR4, UPT, UPT, UR44, 0x4200, URZ ;  /* 0x000042002c047890 */ /* 0x000fe4000fffe0ff */
[----:B------:R-:W-:Y:S01]  /*86a0*/  UIADD3 UR9, UPT, UPT, UR49, 0x80, URZ ;  /* 0x0000008031097890 */ /* 0x000fe2000fffe0ff */
[----:B------:R-:W-:Y:S01]  /*86b0*/  UMOV UR10, UR50 ;  /* 0x00000032000a7c82 */ /* 0x000fe20008000000 */
[----:B------:R-:W-:Y:S02]  /*86c0*/  UMOV UR11, UR36 ;  /* 0x00000024000b7c82 */ /* 0x000fe40008000000 */
        /* <DEDUP_REMOVED lines=8> */
.L_x_121:
[----:B------:R-:W-:Y:S05]  /*8750*/  BSYNC.RECONVERGENT B0 ;  /* 0x0000000000007941 */ /* 0x000fea0003800200 */
.L_x_120:
        /* <DEDUP_REMOVED lines=16> */
.L_x_125:
[----:B------:R-:W-:Y:S05]  /*8860*/  BSYNC B0 ;  /* 0x0000000000007941 */ /* 0x000fea0003800000 */
.L_x_124:
        /* <DEDUP_REMOVED lines=17> */
.L_x_123:
[----:B------:R-:W-:Y:S05]  /*8980*/  BSYNC B1 ;  /* 0x0000000000017941 */ /* 0x000fea0003800000 */
.L_x_122:
        /* <DEDUP_REMOVED lines=21> */
.L_x_127:
[----:B------:R-:W-:Y:S01]  /*8ae0*/  ISETP.NE.AND P0, PT, R97, RZ, PT ;  /* 0x000000ff6100720c */ /* 0x000fe20003f05270 */
[----:B------:R-:W-:Y:S05]  /*8af0*/  WARPSYNC.ALL ;  /* 0x0000000000007948 */ /* 0x000fea0003800000 */
[----:B------:R-:W-:Y:S01]  /*8b00*/  R2UR UR4, R39 ;  /* 0x00000000270472ca */ /* 0x000fe200000e0000 */
[----:B------:R-:W2:Y:S01]  /*8b10*/  S2UR UR6, SR_CgaCtaId ;  /* 0x00000000000679c3 */ /* 0x000ea20000008800 */
[-C--:B------:R-:W-:Y:S01]  /*8b20*/  F2FP.F16.E4M3.UNPACK_B R42, R72.reuse ;  /* 0x00000048ff2a723e */ /* 0x080fe200020006ff */
[----:B------:R-:W-:Y:S01]  /*8b30*/  BSSY.RECONVERGENT B0, `(.L_x_128) ;  /* 0x000009b000007945 */ /* 0x000fe20003800200 */
[----:B------:R-:W-:Y:S02]  /*8b40*/  F2FP.F16.E4M3.UNPACK_B R72, R72.H1 ;  /* 0x00000048ff48723e */ /* 0x000fe400030006ff */
[-C--:B------:R-:W-:Y:S01]  /*8b50*/  F2FP.F16.E4M3.UNPACK_B R46, R73.reuse ;  /* 0x00000049ff2e723e */ /* 0x080fe200020006ff */
[--C-:B------:R-:W-:Y:S01]  /*8b60*/  HADD2.F32 R40, -RZ, R42.reuse.H0_H0 ;  /* 0x2000002aff287230 */ /* 0x100fe20000004100 */
[----:B------:R-:W-:Y:S01]  /*8b70*/  F2FP.F16.E4M3.UNPACK_B R73, R73.H1 ;  /* 0x00000049ff49723e */ /* 0x000fe200030006ff */
[----:B------:R-:W-:Y:S01]  /*8b80*/  HADD2.F32 R42, -RZ, R42.H1_H1 ;  /* 0x3000002aff2a7230 */ /* 0x000fe20000004100 */
[-C--:B------:R-:W-:Y:S01]  /*8b90*/  F2FP.F16.E4M3.UNPACK_B R50, R74.reuse ;  /* 0x0000004aff32723e */ /* 0x080fe200020006ff */
[----:B------:R-:W-:Y:S01]  /*8ba0*/  HADD2.F32 R43, -RZ, R72.H0_H0 ;  /* 0x20000048ff2b7230 */ /* 0x000fe20000004100 */
[----:B------:R-:W-:Y:S01]  /*8bb0*/  F2FP.F16.E4M3.UNPACK_B R74, R74.H1 ;  /* 0x0000004aff4a723e */ /* 0x000fe200030006ff */
[----:B------:R-:W-:Y:S01]  /*8bc0*/  LDTM.16dp32bit_t0_t15.x32 R4, tmem[UR4+0xc0] ;  /* 0x0000c004000479ee */ /* 0x000fe20008a80000 */
[----:B------:R-:W3:Y:S01]  /*8bd0*/  LDTM.16dp32bit_t16_t31.x32 R4, tmem[UR4+0xe0] ;  /* 0x0000e004000479ee */ /* 0x000ee20008aa0000 */
[----:B------:R-:W-:Y:S01]  /*8be0*/  NOP ;  /* 0x0000000000007918 */ /* 0x000fe20000000000 */
[--C-:B------:R-:W-:Y:S01]  /*8bf0*/  HADD2.F32 R45, -RZ, R46.reuse.H0_H0 ;  /* 0x2000002eff2d7230 */ /* 0x100fe20000004100 */
[----:B------:R-:W-:Y:S01]  /*8c00*/  R2UR UR5, R71 ;  /* 0x00000000470572ca */ /* 0x000fe200000e0000 */
[----:B------:R-:W-:Y:S01]  /*8c10*/  HADD2.F32 R46, -RZ, R46.H1_H1 ;  /* 0x3000002eff2e7230 */ /* 0x000fe20000004100 */
[----:B------:R-:W-:Y:S01]  /*8c20*/  F2FP.F16.E4M3.UNPACK_B R54, R75 ;  /* 0x0000004bff36723e */ /* 0x000fe200020006ff */
        /* <DEDUP_REMOVED lines=10> */
[----:B------:R-:W-:Y:S01]  /*8cd0*/  UIADD3 UR4, UPT, UPT, UR5, 0xc0, URZ ;  /* 0x000000c005047890 */ /* 0x000fe2000fffe0ff */
[----:B------:R-:W-:Y:S01]  /*8ce0*/  HADD2.F32 R59, -RZ, R58.H1_H1 ;  /* 0x3000003aff3b7230 */ /* 0x000fe20000004100 */
[----:B------:R-:W-:Y:S01]  /*8cf0*/  F2FP.F16.E4M3.UNPACK_B R76, R76.H1 ;  /* 0x0000004cff4c723e */ /* 0x000fe200030006ff */
[--C-:B------:R-:W-:Y:S01]  /*8d00*/  HADD2.F32 R60, -RZ, R62.reuse.H0_H0 ;  /* 0x2000003eff3c7230 */ /* 0x100fe20000004100 */
[----:B------:R-:W-:Y:S01]  /*8d10*/  F2FP.F16.E4M3.UNPACK_B R77, R77.H1 ;  /* 0x0000004dff4d723e */ /* 0x000fe200030006ff */
[----:B------:R-:W-:Y:S01]  /*8d20*/  HADD2.F32 R63, -RZ, R62.H1_H1 ;  /* 0x3000003eff3f7230 */ /* 0x000fe20000004100 */
[----:B------:R-:W-:Y:S01]  /*8d30*/  F2FP.F16.E4M3.UNPACK_B R78, R78.H1 ;  /* 0x0000004eff4e723e */ /* 0x000fe200030006ff */
[--C-:B------:R-:W-:Y:S01]  /*8d40*/  HADD2.F32 R64, -RZ, R66.reuse.H0_H0 ;  /* 0x20000042ff407230 */ /* 0x100fe20000004100 */
[----:B--2---:R-:W-:Y:S01]  /*8d50*/  UPRMT UR4, UR6, 0x654, UR4 ;  /* 0x0000065406047896 */ /* 0x004fe20008000004 */
        /* <DEDUP_REMOVED lines=8> */
[----:B------:R-:W-:Y:S01]  /*8de0*/  SYNCS.ARRIVE.TRANS64.RED.A1T0 RZ, [UR4], RZ ;  /* 0x000000ffffff79a7 */ /* 0x000fe20008100404 */
[C---:B------:R-:W-:Y:S01]  /*8df0*/  FMUL R16, R38.reuse, R16 ;  /* 0x0000001026107220 */ /* 0x040fe20000400000 */
[C---:B------:R-:W-:Y:S01]  /*8e00*/  FMUL R17, R38.reuse, R17 ;  /* 0x0000001126117220 */ /* 0x040fe20000400000 */
[C---:B------:R-:W-:Y:S01]  /*8e10*/  FMUL R0, R38.reuse, R20 ;  /* 0x0000001426007220 */ /* 0x040fe20000400000 */
[C---:B------:R-:W-:Y:S01]  /*8e20*/  FMUL R2, R38.reuse, R21 ;  /* 0x0000001526027220 */ /* 0x040fe20000400000 */
[C---:B------:R-:W-:Y:S01]  /*8e30*/  FMUL R20, R38.reuse, R25 ;  /* 0x0000001926147220 */ /* 0x040fe20000400000 */
[----:B------:R-:W-:Y:S02]  /*8e40*/  HADD2.F32 R67, -RZ, R66.H1_H1 ;  /* 0x30000042ff437230 */ /* 0x000fe40000004100 */
[C---:B------:R-:W-:Y:S01]  /*8e50*/  FMUL R6, R38.reuse, R6 ;  /* 0x0000000626067220 */ /* 0x040fe20000400000 */
[----:B------:R-:W-:Y:S02]  /*8e60*/  HADD2.F32 R44, -RZ, R72.H1_H1 ;  /* 0x30000048ff2c7230 */ /* 0x000fe40000004100 */
[C---:B------:R-:W-:Y:S01]  /*8e70*/  FMUL R7, R38.reuse, R7 ;  /* 0x0000000726077220 */ /* 0x040fe20000400000 */
[--C-:B------:R-:W-:Y:S02]  /*8e80*/  HADD2.F32 R47, -RZ, R73.reuse.H0_H0 ;  /* 0x20000049ff2f7230 */ /* 0x100fe40000004100 */
[C---:B------:R-:W-:Y:S01]  /*8e90*/  FFMA R6, R41.reuse, R43, R6 ;  /* 0x0000002b29067223 */ /* 0x040fe20000000006 */
[--C-:B------:R-:W-:Y:S02]  /*8ea0*/  HADD2.F32 R40, -RZ, R68.reuse.H0_H0 ;  /* 0x20000044ff287230 */ /* 0x100fe40000004100 */
[C---:B------:R-:W-:Y:S01]  /*8eb0*/  FFMA R7, R41.reuse, R44, R7 ;  /* 0x0000002c29077223 */ /* 0x040fe20000000007 */
[C---:B------:R-:W-:Y:S01]  /*8ec0*/  FFMA R8, R41.reuse, R45, R8 ;  /* 0x0000002d29087223 */ /* 0x040fe20000000008 */
[----:B------:R-:W-:Y:S01]  /*8ed0*/  FFMA R9, R41, R46, R9 ;  /* 0x0000002e29097223 */ /* 0x000fe20000000009 */
[----:B------:R-:W-:Y:S02]  /*8ee0*/  HADD2.F32 R43, -RZ, R68.H1_H1 ;  /* 0x30000044ff2b7230 */ /* 0x000fe40000004100 */
[C---:B------:R-:W-:Y:S01]  /*8ef0*/  FMUL R10, R38.reuse, R10 ;  /* 0x0000000a260a7220 */ /* 0x040fe20000400000 */
[----:B------:R-:W-:Y:S01]  /*8f00*/  HADD2.F32 R48, -RZ, R73.H1_H1 ;  /* 0x30000049ff307230 */ /* 0x000fe20000004100 */
[----:B------:R-:W-:Y:S01]  /*8f10*/  F2FP.SATFINITE.E4M3.F32.PACK_AB_MERGE_C R100, R7, R6, RZ ;  /* 0x000000060764723e */ /* 0x000fe200048070ff */
[C---:B------:R-:W-:Y:S01]  /*8f20*/  FMUL R7, R38.reuse, R24 ;  /* 0x0000001826077220 */ /* 0x040fe20000400000 */
[----:B------:R-:W-:Y:S01]  /*8f30*/  FFMA R10, R41, R47, R10 ;  /* 0x0000002f290a7223 */ /* 0x000fe2000000000a */
[C---:B------:R-:W-:Y:S01]  /*8f40*/  FMUL R24, R38.reuse, R29 ;  /* 0x0000001d26187220 */ /* 0x040fe20000400000 */
[----:B------:R-:W-:Y:S01]  /*8f50*/  F2FP.SATFINITE.E4M3.F32.PACK_AB_MERGE_C R100, R5, R4, R100 ;  /* 0x000000040564723e */ /* 0x000fe20004807064 */
[C---:B------:R-:W-:Y:S01]  /*8f60*/  FMUL R11, R38.reuse, R11 ;  /* 0x0000000b260b7220 */ /* 0x040fe20000400000 */
[--C-:B------:R-:W-:Y:S02]  /*8f70*/  HADD2.F32 R51, -RZ, R74.reuse.H0_H0 ;  /* 0x2000004aff337230 */ /* 0x100fe40000004100 */
[C---:B------:R-:W-:Y:S01]  /*8f80*/  FMUL R14, R38.reuse, R14 ;  /* 0x0000000e260e7220 */ /* 0x040fe20000400000 */
[----:B------:R-:W-:Y:S02]  /*8f90*/  HADD2.F32 R52, -RZ, R74.H1_H1 ;  /* 0x3000004aff347230 */ /* 0x000fe40000004100 */
[C---:B------:R-:W-:Y:S01]  /*8fa0*/  FFMA R11, R41.reuse, R48, R11 ;  /* 0x00000030290b7223 */ /* 0x040fe2000000000b */
[C---:B------:R-:W-:Y:S01]  /*8fb0*/  FFMA R12, R41.reuse, R49, R12 ;  /* 0x00000031290c7223 */ /* 0x040fe2000000000c */
[C---:B------:R-:W-:Y:S01]  /*8fc0*/  FFMA R13, R41.reuse, R50, R13 ;  /* 0x00000032290d7223 */ /* 0x040fe2000000000d */
[----:B------:R-:W-:Y:S01]  /*8fd0*/  FFMA R14, R41, R51, R14 ;  /* 0x00000033290e7223 */ /* 0x000fe2000000000e */
[C---:B------:R-:W-:Y:S01]  /*8fe0*/  FMUL R15, R38.reuse, R15 ;  /* 0x0000000f260f7220 */ /* 0x040fe20000400000 */
[--C-:B------:R-:W-:Y:S01]  /*8ff0*/  HADD2.F32 R55, -RZ, R75.reuse.H0_H0 ;  /* 0x2000004bff377230 */ /* 0x100fe20000004100 */
[----:B------:R-:W-:Y:S01]  /*9000*/  F2FP.SATFINITE.E4M3.F32.PACK_AB_MERGE_C R101, R11, R10, RZ ;  /* 0x0000000a0b65723e */ /* 0x000fe200048070ff */
[----:B------:R-:W-:Y:S02]  /*9010*/  HADD2.F32 R56, -RZ, R75.H1_H1 ;  /* 0x3000004bff387230 */ /* 0x000fe40000004100 */
[C---:B------:R-:W-:Y:S01]  /*9020*/  FFMA R15, R41.reuse, R52, R15 ;  /* 0x00000034290f7223 */ /* 0x040fe2000000000f */
[----:B------:R-:W-:Y:S01]  /*9030*/  FFMA R16, R41, R53, R16 ;  /* 0x0000003529107223 */ /* 0x000fe20000000010 */
[----:B------:R-:W-:Y:S01]  /*9040*/  F2FP.SATFINITE.E4M3.F32.PACK_AB_MERGE_C R101, R9, R8, R101 ;  /* 0x000000080965723e */ /* 0x000fe20004807065 */
[----:B------:R-:W-:Y:S01]  /*9050*/  FFMA R17, R41, R54, R17 ;  /* 0x0000003629117223 */ /* 0x000fe20000000011 */
[C---:B------:R-:W-:Y:S01]  /*9060*/  FMUL R18, R38.reuse, R18 ;  /* 0x0000001226127220 */ /* 0x040fe20000400000 */
[----:B------:R-:W-:Y:S01]  /*9070*/  F2FP.SATFINITE.E4M3.F32.PACK_AB_MERGE_C R102, R15, R14, RZ ;  /* 0x0000000e0f66723e */ /* 0x000fe200048070ff */
[C---:B------:R-:W-:Y:S01]  /*9080*/  FMUL R19, R38.reuse, R19 ;  /* 0x0000001326137220 */ /* 0x040fe20000400000 */
[--C-:B------:R-:W-:Y:S02]  /*9090*/  HADD2.F32 R58, -RZ, R76.reuse.H0_H0 ;  /* 0x2000004cff3a7230 */ /* 0x100fe40000004100 */
[----:B------:R-:W-:Y:S01]  /*90a0*/  FFMA R18, R41, R55, R18 ;  /* 0x0000003729127223 */ /* 0x000fe20000000012 */
[----:B------:R-:W-:Y:S01]  /*90b0*/  F2FP.SATFINITE.E4M3.F32.PACK_AB_MERGE_C R102, R13, R12, R102 ;  /* 0x0000000c0d66723e */ /* 0x000fe20004807066 */
[C---:B------:R-:W-:Y:S01]  /*90c0*/  FFMA R19, R41.reuse, R56, R19 ;  /* 0x0000003829137223 */ /* 0x040fe20000000013 */
[----:B------:R-:W-:Y:S02]  /*90d0*/  HADD2.F32 R61, -RZ, R76.H1_H1 ;  /* 0x3000004cff3d7230 */ /* 0x000fe40000004100 */
[C---:B------:R-:W-:Y:S01]  /*90e0*/  FMUL R3, R38.reuse, R22 ;  /* 0x0000001626037220 */ /* 0x040fe20000400000 */
        /* <DEDUP_REMOVED lines=10> */
[C---:B------:R-:W-:Y:S01]  /*9190*/  FMUL R23, R38.reuse, R28 ;  /* 0x0000001c26177220 */ /* 0x040fe20000400000 */
[----:B------:R-:W-:Y:S01]  /*91a0*/  F2FP.F16.E4M3.UNPACK_B R79, R79.H1 ;  /* 0x0000004fff4f723e */ /* 0x000fe200030006ff */
        /* <DEDUP_REMOVED lines=9> */
[C---:B------:R-:W-:Y:S01]  /*9240*/  FFMA R24, R41.reuse, R67, R24 ;  /* 0x0000004329187223 */ /* 0x040fe20000000018 */
[C---:B------:R-:W-:Y:S01]  /*9250*/  FMUL R28, R38.reuse, R33 ;  /* 0x00000021261c7220 */ /* 0x040fe20000400000 */
[--C-:B------:R-:W-:Y:S02]  /*9260*/  HADD2.F32 R42, -RZ, R79.reuse.H0_H0 ;  /* 0x2000004fff2a7230 */ /* 0x100fe40000004100 */
[C---:B------:R-:W-:Y:S01]  /*9270*/  FFMA R25, R41.reuse, R66, R25 ;  /* 0x0000004229197223 */ /* 0x040fe20000000019 */
[----:B------:R-:W-:Y:S02]  /*9280*/  HADD2.F32 R71, -RZ, R79.H1_H1 ;  /* 0x3000004fff477230 */ /* 0x000fe40000004100 */
[C---:B------:R-:W-:Y:S01]  /*9290*/  FMUL R29, R38.reuse, R34 ;  /* 0x00000022261d7220 */ /* 0x040fe20000400000 */
        /* <DEDUP_REMOVED lines=9> */
[----:B-1----:R-:W-:Y:S01]  /*9330*/  F2FP.SATFINITE.E4M3.F32.PACK_AB_MERGE_C R105, R22, R21, RZ ;  /* 0x000000151669723e */ /* 0x002fe200048070ff */
[----:B------:R1:W-:Y:S01]  /*9340*/  STS.128 [R84+UR44+0x5200], R100 ;  /* 0x0052006454007988 */ /* 0x0003e20008000c2c */
[----:B------:R-:W-:Y:S02]  /*9350*/  F2FP.SATFINITE.E4M3.F32.PACK_AB_MERGE_C R64, R26, R25, RZ ;  /* 0x000000191a40723e */ /* 0x000fe400048070ff */
[----:B------:R-:W-:Y:S02]  /*9360*/  F2FP.SATFINITE.E4M3.F32.PACK_AB_MERGE_C R67, R30, R29, RZ ;  /* 0x0000001d1e43723e */ /* 0x000fe400048070ff */
[----:B------:R-:W-:Y:S02]  /*9370*/  F2FP.SATFINITE.E4M3.F32.PACK_AB_MERGE_C R104, R2, R0, R3 ;  /* 0x000000000268723e */ /* 0x000fe40004807003 */
[----:B------:R-:W-:Y:S02]  /*9380*/  F2FP.SATFINITE.E4M3.F32.PACK_AB_MERGE_C R105, R20, R7, R105 ;  /* 0x000000071469723e */ /* 0x000fe40004807069 */
[----:B------:R-:W-:Y:S02]  /*9390*/  F2FP.SATFINITE.E4M3.F32.PACK_AB_MERGE_C R106, R24, R23, R64 ;  /* 0x00000017186a723e */ /* 0x000fe40004807040 */
[----:B------:R-:W-:Y:S02]  /*93a0*/  F2FP.SATFINITE.E4M3.F32.PACK_AB_MERGE_C R107, R28, R27, R67 ;  /* 0x0000001b1c6b723e */ /* 0x000fe40004807043 */
[----:B------:R-:W-:Y:S03]  /*93b0*/  IADD3 R36, PT, PT, R36, 0x1, RZ ;  /* 0x0000000124247810 */ /* 0x000fe60007ffe0ff */
        /* <DEDUP_REMOVED lines=18> */
.L_x_129:
[----:B------:R-:W-:Y:S05]  /*94e0*/  BSYNC.RECONVERGENT B0 ;  /* 0x0000000000007941 */ /* 0x000fea0003800200 */
.L_x_128:
[----:B------:R-:W-:Y:S01]  /*94f0*/  R2UR UR4, R87 ;  /* 0x00000000570472ca */ /* 0x000fe200000e0000 */
[----:B------:R-:W-:Y:S01]  /*9500*/  BAR.SYNC.DEFER_BLOCKING 0x1, 0x80 ;  /* 0x0042000000007b1d */ /* 0x000fe20000010000 */
[C---:B------:R-:W-:Y:S01]  /*9510*/  ISETP.NE.AND P0, PT, R89.reuse, 0x2, PT ;  /* 0x000000025900780c */ /* 0x040fe20003f05270 */
[----:B------:R-:W-:Y:S01]  /*9520*/  UISETP.NE.AND UP0, UPT, UR45, URZ, UPT ;  /* 0x000000ff2d00728c */ /* 0x000fe2000bf05270 */
[----:B------:R-:W-:Y:S01]  /*9530*/  ISETP.NE.AND P1, PT, R36, 0x4, PT ;  /* 0x000000042400780c */ /* 0x000fe20003f25270 */
[----:B------:R-:W-:Y:S01]  /*9540*/  UIADD3 UR31, UPT, UPT, UR37, UR59, URZ ;  /* 0x0000003b251f7290 */ /* 0x000fe2000fffe0ff */
[----:B------:R-:W-:Y:S02]  /*9550*/  SEL R5, RZ, 0x1, P0 ;  /* 0x00000001ff057807 */ /* 0x000fe40000000000 */
[----:B------:R-:W-:Y:S02]  /*9560*/  SEL R3, RZ, 0x1, P1 ;  /* 0x00000001ff037807 */ /* 0x000fe40000800000 */
[----:B------:R-:W-:Y:S02]  /*9570*/  LOP3.LUT R92, R92, R5, RZ, 0x3c, !PT ;  /* 0x000000055c5c7212 */ /* 0x000fe400078e3cff */
[----:B------:R-:W-:Y:S01]  /*9580*/  LOP3.LUT R94, R94, R3, RZ, 0x3c, !PT ;  /* 0x000000035e5e7212 */ /* 0x000fe200078e3cff */
[----:B------:R-:W-:Y:S01]  /*9590*/  UIADD3 UR30, UPT, UPT, UR38, UR4, URZ ;  /* 0x00000004261e7290 */ /* 0x000fe2000fffe0ff */
[----:B------:R-:W-:Y:S02]  /*95a0*/  SEL R89, R89, RZ, P0 ;  /* 0x000000ff59597207 */ /* 0x000fe40000000000 */
[----:B------:R-:W-:Y:S01]  /*95b0*/  SEL R36, R36, RZ, P1 ;  /* 0x000000ff24247207 */ /* 0x000fe20000800000 */
[----:B------:R-:W-:Y:S01]  /*95c0*/  UMOV UR36, UR58 ;  /* 0x0000003a00247c82 */ /* 0x000fe20008000000 */
[----:B------:R-:W-:Y:S07]  /*95d0*/  BRA.U UP0, `(.L_x_130) ;  /* 0xffffffb900e07547 */ /* 0x000fee000b83ffff */
[----:B------:R-:W-:Y:S05]  /*95e0*/  EXIT ;  /* 0x000000000000794d */ /* 0x000fea0003800000 */
.L_x_24:
[----:B-1----:R1:W3:Y:S02]  /*95f0*/  SYNCS.PHASECHK.TRANS64.TRYWAIT P0, [R0+URZ+0xf0], R3 ;  /* 0x0000f003000075a7 */ /* 0x0022e400080011ff */
[----:B---3--:R-:W-:Y:S05]  /*9600*/  @!P0 NANOSLEEP.SYNCS 0x989680 ;  /* 0x009896800000895d */ /* 0x008fea0003900000 */
[----:B------:R-:W3:Y:S02]  /*9610*/  @!P0 SYNCS.PHASECHK.TRANS64 P0, [R0+URZ+0xf0], R3 ;  /* 0x0000f003000085a7 */ /* 0x000ee400080010ff */
[----:B---3--:R-:W-:Y:S05]  /*9620*/  @!P0 BRA `(.L_x_24) ;  /* 0xfffffffc00f08947 */ /* 0x008fea000383ffff */
[----:B------:R-:W-:Y:S05]  /*9630*/  BRA `(.L_x_131) ;  /* 0xffffff8000907947 */ /* 0x000fea000383ffff */
.L_x_27:
[----:B-1----:R-:W-:-:S07]  /*9640*/  MOV R0, UR33 ;  /* 0x0000002100007c02 */ /* 0x002fce0008000f00 */
.L_x_132:
[----:B-1----:R1:W3:Y:S02]  /*9650*/  SYNCS.PHASECHK.TRANS64.TRYWAIT P0, [R0+URZ+0x18], R3 ;  /* 0x00001803000075a7 */ /* 0x0022e400080011ff */
[----:B---3--:R-:W-:Y:S05]  /*9660*/  @!P0 NANOSLEEP.SYNCS 0x989680 ;  /* 0x009896800000895d */ /* 0x008fea0003900000 */
[----:B------:R-:W3:Y:S02]  /*9670*/  @!P0 SYNCS.PHASECHK.TRANS64 P0, [R0+URZ+0x18], R3 ;  /* 0x00001803000085a7 */ /* 0x000ee400080010ff */
[----:B---3--:R-:W-:Y:S05]  /*9680*/  @!P0 BRA `(.L_x_132) ;  /* 0xfffffffc00f08947 */ /* 0x008fea000383ffff */
[----:B------:R-:W-:Y:S05]  /*9690*/  BRA `(.L_x_26) ;  /* 0xffffff8000d07947 */ /* 0x000fea000383ffff */
.L_x_34:
[----:B-1----:R-:W-:-:S07]  /*96a0*/  MOV R0, UR9 ;  /* 0x0000000900007c02 */ /* 0x002fce0008000f00 */
.L_x_133:
[----:B-1----:R1:W3:Y:S02]  /*96b0*/  SYNCS.PHASECHK.TRANS64.TRYWAIT P0, [R0+URZ+0x18], R3 ;  /* 0x00001803000075a7 */ /* 0x0022e400080011ff */
[----:B---3--:R-:W-:Y:S05]  /*96c0*/  @!P0 NANOSLEEP.SYNCS 0x989680 ;  /* 0x009896800000895d */ /* 0x008fea0003900000 */
[----:B------:R-:W3:Y:S02]  /*96d0*/  @!P0 SYNCS.PHASECHK.TRANS64 P0, [R0+URZ+0x18], R3 ;  /* 0x00001803000085a7 */ /* 0x000ee400080010ff */
[----:B---3--:R-:W-:Y:S05]  /*96e0*/  @!P0 BRA `(.L_x_133) ;  /* 0xfffffffc00f08947 */ /* 0x008fea000383ffff */
[----:B------:R-:W-:Y:S05]  /*96f0*/  BRA `(.L_x_33) ;  /* 0xffffff84008c7947 */ /* 0x000fea000383ffff */
.L_x_39:
[----:B-1----:R1:W3:Y:S02]  /*9700*/  SYNCS.PHASECHK.TRANS64.TRYWAIT P0, [R3+URZ+0x80], R0 ;  /* 0x00008000030075a7 */ /* 0x0022e400080011ff */
[----:B---3--:R-:W-:Y:S05]  /*9710*/  @!P0 NANOSLEEP.SYNCS 0x989680 ;  /* 0x009896800000895d */ /* 0x008fea0003900000 */
[----:B------:R-:W3:Y:S02]  /*9720*/  @!P0 SYNCS.PHASECHK.TRANS64 P0, [R3+URZ+0x80], R0 ;  /* 0x00008000030085a7 */ /* 0x000ee400080010ff */
[----:B---3--:R-:W-:Y:S05]  /*9730*/  @!P0 BRA `(.L_x_39) ;  /* 0xfffffffc00f08947 */ /* 0x008fea000383ffff */
[----:B------:R-:W-:Y:S05]  /*9740*/  BRA `(.L_x_134) ;  /* 0xffffff88002c7947 */ /* 0x000fea000383ffff */
.L_x_43:
[----:B-1----:R-:W-:-:S07]  /*9750*/  MOV R0, UR4 ;  /* 0x0000000400007c02 */ /* 0x002fce0008000f00 */
.L_x_135:
[----:B-1----:R1:W3:Y:S02]  /*9760*/  SYNCS.PHASECHK.TRANS64.TRYWAIT P0, [R0+URZ], R3 ;  /* 0x00000003000075a7 */ /* 0x0022e400080011ff */
[----:B---3--:R-:W-:Y:S05]  /*9770*/  @!P0 NANOSLEEP.SYNCS 0x989680 ;  /* 0x009896800000895d */ /* 0x008fea0003900000 */
[----:B------:R-:W3:Y:S02]  /*9780*/  @!P0 SYNCS.PHASECHK.TRANS64 P0, [R0+URZ], R3 ;  /* 0x00000003000085a7 */ /* 0x000ee400080010ff */
[----:B---3--:R-:W-:Y:S05]  /*9790*/  @!P0 BRA `(.L_x_135) ;  /* 0xfffffffc00f08947 */ /* 0x008fea000383ffff */
[----:B------:R-:W-:Y:S05]  /*97a0*/  BRA `(.L_x_136) ;  /* 0xffffff8c00d47947 */ /* 0x000fea000383ffff */
.L_x_44:
[----:B------:R-:W-:-:S07]  /*97b0*/  MOV R0, UR5 ;  /* 0x0000000500007c02 */ /* 0x000fce0008000f00 */
.L_x_137:
[----:B-1----:R1:W3:Y:S02]  /*97c0*/  SYNCS.PHASECHK.TRANS64.TRYWAIT P0, [R0+URZ], R3 ;  /* 0x00000003000075a7 */ /* 0x0022e400080011ff */
[----:B---3--:R-:W-:Y:S05]  /*97d0*/  @!P0 NANOSLEEP.SYNCS 0x989680 ;  /* 0x009896800000895d */ /* 0x008fea0003900000 */
[----:B------:R-:W3:Y:S02]  /*97e0*/  @!P0 SYNCS.PHASECHK.TRANS64 P0, [R0+URZ], R3 ;  /* 0x00000003000085a7 */ /* 0x000ee400080010ff */
[----:B---3--:R-:W-:Y:S05]  /*97f0*/  @!P0 BRA `(.L_x_137) ;  /* 0xfffffffc00f08947 */ /* 0x008fea000383ffff */
[----:B------:R-:W-:Y:S05]  /*9800*/  BRA `(.L_x_138) ;  /* 0xffffff8c00e07947 */ /* 0x000fea000383ffff */
.L_x_47:
[----:B--2---:R2:W3:Y:S02]  /*9810*/  SYNCS.PHASECHK.TRANS64.TRYWAIT P0, [R2+URZ+0xe0], R5 ;  /* 0x0000e005020075a7 */ /* 0x0044e400080011ff */
[----:B---3--:R-:W-:Y:S05]  /*9820*/  @!P0 NANOSLEEP.SYNCS 0x989680 ;  /* 0x009896800000895d */ /* 0x008fea0003900000 */
[----:B------:R-:W3:Y:S02]  /*9830*/  @!P0 SYNCS.PHASECHK.TRANS64 P0, [R2+URZ+0xe0], R5 ;  /* 0x0000e005020085a7 */ /* 0x000ee400080010ff */
[----:B---3--:R-:W-:Y:S05]  /*9840*/  @!P0 BRA `(.L_x_47) ;  /* 0xfffffffc00f08947 */ /* 0x008fea000383ffff */
[----:B------:R-:W-:Y:S05]  /*9850*/  BRA `(.L_x_139) ;  /* 0xffffff9000447947 */ /* 0x000fea000383ffff */
.L_x_48:
[----:B------:R-:W-:-:S07]  /*9860*/  MOV R2, UR4 ;  /* 0x0000000400027c02 */ /* 0x000fce0008000f00 */
.L_x_140:
[----:B--2---:R2:W3:Y:S02]  /*9870*/  SYNCS.PHASECHK.TRANS64.TRYWAIT P0, [R2+URZ+0x90], R5 ;  /* 0x00009005020075a7 */ /* 0x0044e400080011ff */
[----:B---3--:R-:W-:Y:S05]  /*9880*/  @!P0 NANOSLEEP.SYNCS 0x989680 ;  /* 0x009896800000895d */ /* 0x008fea0003900000 */
[----:B------:R-:W3:Y:S02]  /*9890*/  @!P0 SYNCS.PHASECHK.TRANS64 P0, [R2+URZ+0x90], R5 ;  /* 0x00009005020085a7 */ /* 0x000ee400080010ff */
[----:B---3--:R-:W-:Y:S05]  /*98a0*/  @!P0 BRA `(.L_x_140) ;  /* 0xfffffffc00f08947 */ /* 0x008fea000383ffff */
[----:B------:R-:W-:Y:S05]  /*98b0*/  BRA `(.L_x_141) ;  /* 0xffffff9000547947 */ /* 0x000fea000383ffff */
.L_x_49:
[----:B--2---:R2:W3:Y:S02]  /*98c0*/  SYNCS.PHASECHK.TRANS64.TRYWAIT P1, [R2+URZ+0x80], R5 ;  /* 0x00008005020075a7 */ /* 0x0044e400080211ff */
[----:B---3--:R-:W-:Y:S05]  /*98d0*/  @!P1 NANOSLEEP.SYNCS 0x989680 ;  /* 0x009896800000995d */ /* 0x008fea0003900000 */
[----:B------:R-:W3:Y:S02]  /*98e0*/  @!P1 SYNCS.PHASECHK.TRANS64 P1, [R2+URZ+0x80], R5 ;  /* 0x00008005020095a7 */ /* 0x000ee400080210ff */
[----:B---3--:R-:W-:Y:S05]  /*98f0*/  @!P1 BRA `(.L_x_49) ;  /* 0xfffffffc00f09947 */ /* 0x008fea000383ffff */
[----:B------:R-:W-:Y:S05]  /*9900*/  BRA `(.L_x_142) ;  /* 0xffffff9000847947 */ /* 0x000fea000383ffff */
.L_x_52:
[----:B------:R-:W-:-:S07]  /*9910*/  MOV R0, UR4 ;  /* 0x0000000400007c02 */ /* 0x000fce0008000f00 */
.L_x_143:
[----:B--2---:R2:W3:Y:S02]  /*9920*/  SYNCS.PHASECHK.TRANS64.TRYWAIT P0, [R0+URZ+0x90], R3 ;  /* 0x00009003000075a7 */ /* 0x0044e400080011ff */
[----:B---3--:R-:W-:Y:S05]  /*9930*/  @!P0 NANOSLEEP.SYNCS 0x989680 ;  /* 0x009896800000895d */ /* 0x008fea0003900000 */
[----:B------:R-:W3:Y:S02]  /*9940*/  @!P0 SYNCS.PHASECHK.TRANS64 P0, [R0+URZ+0x90], R3 ;  /* 0x00009003000085a7 */ /* 0x000ee400080010ff */
[----:B---3--:R-:W-:Y:S05]  /*9950*/  @!P0 BRA `(.L_x_143) ;  /* 0xfffffffc00f08947 */ /* 0x008fea000383ffff */
[----:B------:R-:W-:Y:S05]  /*9960*/  BRA `(.L_x_51) ;  /* 0xffffff9000d87947 */ /* 0x000fea000383ffff */
.L_x_59:
[----:B-1----:R1:W2:Y:S02]  /*9970*/  SYNCS.PHASECHK.TRANS64.TRYWAIT P1, [R0+URZ+0x80], R5 ;  /* 0x00008005000075a7 */ /* 0x0022a400080211ff */
[----:B--2---:R-:W-:Y:S05]  /*9980*/  @!P1 NANOSLEEP.SYNCS 0x989680 ;  /* 0x009896800000995d */ /* 0x004fea0003900000 */
[----:B------:R-:W2:Y:S02]  /*9990*/  @!P1 SYNCS.PHASECHK.TRANS64 P1, [R0+URZ+0x80], R5 ;  /* 0x00008005000095a7 */ /* 0x000ea400080210ff */
[----:B--2---:R-:W-:Y:S05]  /*99a0*/  @!P1 BRA `(.L_x_59) ;  /* 0xfffffffc00f09947 */ /* 0x004fea000383ffff */
[----:B------:R-:W-:Y:S05]  /*99b0*/  BRA `(.L_x_144) ;  /* 0xffffff9800407947 */ /* 0x000fea000383ffff */
.L_x_60:
[----:B------:R-:W-:-:S07]  /*99c0*/  MOV R3, UR23 ;  /* 0x0000001700037c02 */ /* 0x000fce0008000f00 */
.L_x_145:
[----:B-1----:R1:W2:Y:S02]  /*99d0*/  SYNCS.PHASECHK.TRANS64.TRYWAIT P0, [R3+URZ+0xc0], R0 ;  /* 0x0000c000030075a7 */ /* 0x0022a400080011ff */
[----:B--2---:R-:W-:Y:S05]  /*99e0*/  @!P0 NANOSLEEP.SYNCS 0x989680 ;  /* 0x009896800000895d */ /* 0x004fea0003900000 */
[----:B------:R-:W2:Y:S02]  /*99f0*/  @!P0 SYNCS.PHASECHK.TRANS64 P0, [R3+URZ+0xc0], R0 ;  /* 0x0000c000030085a7 */ /* 0x000ea400080010ff */
[----:B--2---:R-:W-:Y:S05]  /*9a00*/  @!P0 BRA `(.L_x_145) ;  /* 0xfffffffc00f08947 */ /* 0x004fea000383ffff */
[----:B------:R-:W-:Y:S05]  /*9a10*/  BRA `(.L_x_146) ;  /* 0xffffff9800907947 */ /* 0x000fea000383ffff */
.L_x_63:
[----:B------:R-:W-:Y:S07]  /*9a20*/  MOV R0, UR5 ;  /* 0x0000000500007c02 */ /* 0x000fee0008000f00 */
.L_x_147:
[----:B-1----:R1:W2:Y:S02]  /*9a30*/  SYNCS.PHASECHK.TRANS64.TRYWAIT P0, [R0+URZ], R3 ;  /* 0x00000003000075a7 */ /* 0x0022a400080011ff */
[----:B--2---:R-:W-:Y:S05]  /*9a40*/  @!P0 NANOSLEEP.SYNCS 0x989680 ;  /* 0x009896800000895d */ /* 0x004fea0003900000 */
[----:B------:R-:W2:Y:S02]  /*9a50*/  @!P0 SYNCS.PHASECHK.TRANS64 P0, [R0+URZ], R3 ;  /* 0x00000003000085a7 */ /* 0x000ea400080010ff */
[----:B--2---:R-:W-:Y:S05]  /*9a60*/  @!P0 BRA `(.L_x_147) ;  /* 0xfffffffc00f08947 */ /* 0x004fea000383ffff */
[----:B------:R-:W-:Y:S05]  /*9a70*/  BRA `(.L_x_62) ;  /* 0xffffff9800ac7947 */ /* 0x000fea000383ffff */
.L_x_66:
[----:B------:R-:W-:-:S07]  /*9a80*/  MOV R0, UR4 ;  /* 0x0000000400007c02 */ /* 0x000fce0008000f00 */
.L_x_148:
[----:B--2---:R2:W4:Y:S02]  /*9a90*/  SYNCS.PHASECHK.TRANS64.TRYWAIT P0, [R0+URZ], R3 ;  /* 0x00000003000075a7 */ /* 0x00452400080011ff */
[----:B----4-:R-:W-:Y:S05]  /*9aa0*/  @!P0 NANOSLEEP.SYNCS 0x989680 ;  /* 0x009896800000895d */ /* 0x010fea0003900000 */
[----:B------:R-:W4:Y:S02]  /*9ab0*/  @!P0 SYNCS.PHASECHK.TRANS64 P0, [R0+URZ], R3 ;  /* 0x00000003000085a7 */ /* 0x000f2400080010ff */
[----:B----4-:R-:W-:Y:S05]  /*9ac0*/  @!P0 BRA `(.L_x_148) ;  /* 0xfffffffc00f08947 */ /* 0x010fea000383ffff */
[----:B------:R-:W-:Y:S05]  /*9ad0*/  BRA `(.L_x_149) ;  /* 0xffffff9c00607947 */ /* 0x000fea000383ffff */
.L_x_67:
[----:B------:R-:W-:-:S07]  /*9ae0*/  MOV R0, UR5 ;  /* 0x0000000500007c02 */ /* 0x000fce0008000f00 */
.L_x_150:
[----:B-1----:R1:W2:Y:S02]  /*9af0*/  SYNCS.PHASECHK.TRANS64.TRYWAIT P0, [R0+URZ], R3 ;  /* 0x00000003000075a7 */ /* 0x0022a400080011ff */
[----:B--2---:R-:W-:Y:S05]  /*9b00*/  @!P0 NANOSLEEP.SYNCS 0x989680 ;  /* 0x009896800000895d */ /* 0x004fea0003900000 */
[----:B------:R-:W2:Y:S02]  /*9b10*/  @!P0 SYNCS.PHASECHK.TRANS64 P0, [R0+URZ], R3 ;  /* 0x00000003000085a7 */ /* 0x000ea400080010ff */
[----:B--2---:R-:W-:Y:S05]  /*9b20*/  @!P0 BRA `(.L_x_150) ;  /* 0xfffffffc00f08947 */ /* 0x004fea000383ffff */
[----:B------:R-:W-:Y:S05]  /*9b30*/  BRA `(.L_x_151) ;  /* 0xffffff9c006c7947 */ /* 0x000fea000383ffff */
.L_x_68:
[----:B------:R-:W-:-:S07]  /*9b40*/  MOV R0, UR5 ;  /* 0x0000000500007c02 */ /* 0x000fce0008000f00 */
.L_x_152:
[----:B-1----:R1:W2:Y:S02]  /*9b50*/  SYNCS.PHASECHK.TRANS64.TRYWAIT P0, [R0+URZ], R3 ;  /* 0x00000003000075a7 */ /* 0x0022a400080011ff */
[----:B--2---:R-:W-:Y:S05]  /*9b60*/  @!P0 NANOSLEEP.SYNCS 0x989680 ;  /* 0x009896800000895d */ /* 0x004fea0003900000 */
[----:B------:R-:W2:Y:S02]  /*9b70*/  @!P0 SYNCS.PHASECHK.TRANS64 P0, [R0+URZ], R3 ;  /* 0x00000003000085a7 */ /* 0x000ea400080010ff */
[----:B--2---:R-:W-:Y:S05]  /*9b80*/  @!P0 BRA `(.L_x_152) ;  /* 0xfffffffc00f08947 */ /* 0x004fea000383ffff */
[----:B------:R-:W-:Y:S05]  /*9b90*/  BRA `(.L_x_153) ;  /* 0xffffff9c00787947 */ /* 0x000fea000383ffff */
.L_x_69:
[----:B------:R-:W-:-:S07]  /*9ba0*/  MOV R0, UR4 ;  /* 0x0000000400007c02 */ /* 0x000fce0008000f00 */
.L_x_154:
[----:B-1----:R1:W2:Y:S02]  /*9bb0*/  SYNCS.PHASECHK.TRANS64.TRYWAIT P0, [R0+URZ], R3 ;  /* 0x00000003000075a7 */ /* 0x0022a400080011ff */
[----:B--2---:R-:W-:Y:S05]  /*9bc0*/  @!P0 NANOSLEEP.SYNCS 0x989680 ;  /* 0x009896800000895d */ /* 0x004fea0003900000 */
[----:B------:R-:W2:Y:S02]  /*9bd0*/  @!P0 SYNCS.PHASECHK.TRANS64 P0, [R0+URZ], R3 ;  /* 0x00000003000085a7 */ /* 0x000ea400080010ff */
[----:B--2---:R-:W-:Y:S05]  /*9be0*/  @!P0 BRA `(.L_x_154) ;  /* 0xfffffffc00f08947 */ /* 0x004fea000383ffff */
[----:B------:R-:W-:Y:S05]  /*9bf0*/  BRA `(.L_x_155) ;  /* 0xffffff9c00847947 */ /* 0x000fea000383ffff */
.L_x_74:
[----:B-1----:R1:W2:Y:S02]  /*9c00*/  SYNCS.PHASECHK.TRANS64.TRYWAIT P0, [R8+URZ+0x80], R5 ;  /* 0x00008005080075a7 */ /* 0x0022a400080011ff */
[----:B--2---:R-:W-:Y:S05]  /*9c10*/  @!P0 NANOSLEEP.SYNCS 0x989680 ;  /* 0x009896800000895d */ /* 0x004fea0003900000 */
[----:B------:R-:W2:Y:S02]  /*9c20*/  @!P0 SYNCS.PHASECHK.TRANS64 P0, [R8+URZ+0x80], R5 ;  /* 0x00008005080085a7 */ /* 0x000ea400080010ff */
[----:B--2---:R-:W-:Y:S05]  /*9c30*/  @!P0 BRA `(.L_x_74) ;  /* 0xfffffffc00f08947 */ /* 0x004fea000383ffff */
[----:B------:R-:W-:Y:S05]  /*9c40*/  BRA `(.L_x_156) ;  /* 0xffffffa000c87947 */ /* 0x000fea000383ffff */
.L_x_77:
[----:B------:R-:W-:Y:S07]  /*9c50*/  MOV R0, UR21 ;  /* 0x0000001500007c02 */ /* 0x000fee0008000f00 */
.L_x_157:
[----:B-1----:R1:W2:Y:S02]  /*9c60*/  SYNCS.PHASECHK.TRANS64.TRYWAIT P1, [R0+URZ+0x78], R5 ;  /* 0x00007805000075a7 */ /* 0x0022a400080211ff */
[----:B--2---:R-:W-:Y:S05]  /*9c70*/  @!P1 NANOSLEEP.SYNCS 0x989680 ;  /* 0x009896800000995d */ /* 0x004fea0003900000 */
[----:B------:R-:W2:Y:S02]  /*9c80*/  @!P1 SYNCS.PHASECHK.TRANS64 P1, [R0+URZ+0x78], R5 ;  /* 0x00007805000095a7 */ /* 0x000ea400080210ff */
[----:B--2---:R-:W-:Y:S05]  /*9c90*/  @!P1 BRA `(.L_x_157) ;  /* 0xfffffffc00f09947 */ /* 0x004fea000383ffff */
[----:B------:R-:W-:Y:S05]  /*9ca0*/  BRA `(.L_x_76) ;  /* 0xffffffa800447947 */ /* 0x000fea000383ffff */
.L_x_80:
[----:B-1----:R-:W-:Y:S07]  /*9cb0*/  MOV R5, UR21 ;  /* 0x0000001500057c02 */ /* 0x002fee0008000f00 */
.L_x_158:
[----:B-1----:R1:W2:Y:S02]  /*9cc0*/  SYNCS.PHASECHK.TRANS64.TRYWAIT P0, [R5+URZ+0x50], R4 ;  /* 0x00005004050075a7 */ /* 0x0022a400080011ff */
[----:B--2---:R-:W-:Y:S05]  /*9cd0*/  @!P0 NANOSLEEP.SYNCS 0x989680 ;  /* 0x009896800000895d */ /* 0x004fea0003900000 */
[----:B------:R-:W2:Y:S02]  /*9ce0*/  @!P0 SYNCS.PHASECHK.TRANS64 P0, [R5+URZ+0x50], R4 ;  /* 0x00005004050085a7 */ /* 0x000ea400080010ff */
[----:B--2---:R-:W-:Y:S05]  /*9cf0*/  @!P0 BRA `(.L_x_158) ;  /* 0xfffffffc00f08947 */ /* 0x004fea000383ffff */
[----:B------:R-:W-:Y:S05]  /*9d00*/  BRA `(.L_x_159) ;  /* 0xffffffa8009c7947 */ /* 0x000fea000383ffff */
.L_x_81:
[----:B------:R-:W-:Y:S07]  /*9d10*/  MOV R5, UR21 ;  /* 0x0000001500057c02 */ /* 0x000fee0008000f00 */
.L_x_160:
[----:B-1----:R1:W2:Y:S02]  /*9d20*/  SYNCS.PHASECHK.TRANS64.TRYWAIT P0, [R5+URZ+0x58], R4 ;  /* 0x00005804050075a7 */ /* 0x0022a400080011ff */
[----:B--2---:R-:W-:Y:S05]  /*9d30*/  @!P0 NANOSLEEP.SYNCS 0x989680 ;  /* 0x009896800000895d */ /* 0x004fea0003900000 */
[----:B------:R-:W2:Y:S02]  /*9d40*/  @!P0 SYNCS.PHASECHK.TRANS64 P0, [R5+URZ+0x58], R4 ;  /* 0x00005804050085a7 */ /* 0x000ea400080010ff */
[----:B--2---:R-:W-:Y:S05]  /*9d50*/  @!P0 BRA `(.L_x_160) ;  /* 0xfffffffc00f08947 */ /* 0x004fea000383ffff */
[----:B------:R-:W-:Y:S05]  /*9d60*/  BRA `(.L_x_161) ;  /* 0xffffffa800d47947 */ /* 0x000fea000383ffff */
.L_x_82:
[----:B-1----:R-:W-:Y:S07]  /*9d70*/  MOV R5, UR21 ;  /* 0x0000001500057c02 */ /* 0x002fee0008000f00 */
.L_x_162:
[----:B-1----:R1:W2:Y:S02]  /*9d80*/  SYNCS.PHASECHK.TRANS64.TRYWAIT P0, [R5+URZ+0x60], R4 ;  /* 0x00006004050075a7 */ /* 0x0022a400080011ff */
[----:B--2---:R-:W-:Y:S05]  /*9d90*/  @!P0 NANOSLEEP.SYNCS 0x989680 ;  /* 0x009896800000895d */ /* 0x004fea0003900000 */
[----:B------:R-:W2:Y:S02]  /*9da0*/  @!P0 SYNCS.PHASECHK.TRANS64 P0, [R5+URZ+0x60], R4 ;  /* 0x00006004050085a7 */ /* 0x000ea400080010ff */
[----:B--2---:R-:W-:Y:S05]  /*9db0*/  @!P0 BRA `(.L_x_162) ;  /* 0xfffffffc00f08947 */ /* 0x004fea000383ffff */
[----:B------:R-:W-:Y:S05]  /*9dc0*/  BRA `(.L_x_163) ;  /* 0xffffffac00187947 */ /* 0x000fea000383ffff */
.L_x_83:
[----:B-1----:R-:W-:Y:S07]  /*9dd0*/  MOV R5, UR21 ;  /* 0x0000001500057c02 */ /* 0x002fee0008000f00 */
.L_x_164:
[----:B-1----:R1:W2:Y:S02]  /*9de0*/  SYNCS.PHASECHK.TRANS64.TRYWAIT P0, [R5+URZ+0x68], R4 ;  /* 0x00006804050075a7 */ /* 0x0022a400080011ff */
[----:B--2---:R-:W-:Y:S05]  /*9df0*/  @!P0 NANOSLEEP.SYNCS 0x989680 ;  /* 0x009896800000895d */ /* 0x004fea0003900000 */
[----:B------:R-:W2:Y:S02]  /*9e00*/  @!P0 SYNCS.PHASECHK.TRANS64 P0, [R5+URZ+0x68], R4 ;  /* 0x00006804050085a7 */ /* 0x000ea400080010ff */
[----:B--2---:R-:W-:Y:S05]  /*9e10*/  @!P0 BRA `(.L_x_164) ;  /* 0xfffffffc00f08947 */ /* 0x004fea000383ffff */
[----:B------:R-:W-:Y:S05]  /*9e20*/  BRA `(.L_x_165) ;  /* 0xffffffac00607947 */ /* 0x000fea000383ffff */
.L_x_85:
[----:B------:R-:W-:-:S07]  /*9e30*/  MOV R0, UR21 ;  /* 0x0000001500007c02 */ /* 0x000fce0008000f00 */
.L_x_166:
[----:B-1----:R1:W2:Y:S02]  /*9e40*/  SYNCS.PHASECHK.TRANS64.TRYWAIT P0, [R0+URZ+0x50], R3 ;  /* 0x00005003000075a7 */ /* 0x0022a400080011ff */
[----:B--2---:R-:W-:Y:S05]  /*9e50*/  @!P0 NANOSLEEP.SYNCS 0x989680 ;  /* 0x009896800000895d */ /* 0x004fea0003900000 */
[----:B------:R-:W2:Y:S02]  /*9e60*/  @!P0 SYNCS.PHASECHK.TRANS64 P0, [R0+URZ+0x50], R3 ;  /* 0x00005003000085a7 */ /* 0x000ea400080010ff */
[----:B--2---:R-:W-:Y:S05]  /*9e70*/  @!P0 BRA `(.L_x_166) ;  /* 0xfffffffc00f08947 */ /* 0x004fea000383ffff */
[----:B------:R-:W-:Y:S05]  /*9e80*/  BRA `(.L_x_167) ;  /* 0xffffffac00d47947 */ /* 0x000fea000383ffff */
.L_x_86:
[----:B-1----:R-:W-:-:S07]  /*9e90*/  MOV R0, UR21 ;  /* 0x0000001500007c02 */ /* 0x002fce0008000f00 */
.L_x_168:
[----:B-1----:R1:W2:Y:S02]  /*9ea0*/  SYNCS.PHASECHK.TRANS64.TRYWAIT P0, [R0+URZ+0x58], R3 ;  /* 0x00005803000075a7 */ /* 0x0022a400080011ff */
[----:B--2---:R-:W-:Y:S05]  /*9eb0*/  @!P0 NANOSLEEP.SYNCS 0x989680 ;  /* 0x009896800000895d */ /* 0x004fea0003900000 */
[----:B------:R-:W2:Y:S02]  /*9ec0*/  @!P0 SYNCS.PHASECHK.TRANS64 P0, [R0+URZ+0x58], R3 ;  /* 0x00005803000085a7 */ /* 0x000ea400080010ff */
[----:B--2---:R-:W-:Y:S05]  /*9ed0*/  @!P0 BRA `(.L_x_168) ;  /* 0xfffffffc00f08947 */ /* 0x004fea000383ffff */
[----:B------:R-:W-:Y:S05]  /*9ee0*/  BRA `(.L_x_169) ;  /* 0xffffffac00c47947 */ /* 0x000fea000383ffff */
.L_x_87:
[----:B-1----:R-:W-:-:S07]  /*9ef0*/  MOV R0, UR21 ;  /* 0x0000001500007c02 */ /* 0x002fce0008000f00 */
.L_x_170:
[----:B-1----:R1:W2:Y:S02]  /*9f00*/  SYNCS.PHASECHK.TRANS64.TRYWAIT P0, [R0+URZ+0x60], R3 ;  /* 0x00006003000075a7 */ /* 0x0022a400080011ff */
[----:B--2---:R-:W-:Y:S05]  /*9f10*/  @!P0 NANOSLEEP.SYNCS 0x989680 ;  /* 0x009896800000895d */ /* 0x004fea0003900000 */
[----:B------:R-:W2:Y:S02]  /*9f20*/  @!P0 SYNCS.PHASECHK.TRANS64 P0, [R0+URZ+0x60], R3 ;  /* 0x00006003000085a7 */ /* 0x000ea400080010ff */
[----:B--2---:R-:W-:Y:S05]  /*9f30*/  @!P0 BRA `(.L_x_170) ;  /* 0xfffffffc00f08947 */ /* 0x004fea000383ffff */
[----:B------:R-:W-:Y:S05]  /*9f40*/  BRA `(.L_x_171) ;  /* 0xffffffac00b47947 */ /* 0x000fea000383ffff */
.L_x_89:
[----:B-1----:R1:W2:Y:S02]  /*9f50*/  SYNCS.PHASECHK.TRANS64.TRYWAIT P0, [R3+URZ+0x80], R0 ;  /* 0x00008000030075a7 */ /* 0x0022a400080011ff */
[----:B--2---:R-:W-:Y:S05]  /*9f60*/  @!P0 NANOSLEEP.SYNCS 0x989680 ;  /* 0x009896800000895d */ /* 0x004fea0003900000 */
[----:B------:R-:W2:Y:S02]  /*9f70*/  @!P0 SYNCS.PHASECHK.TRANS64 P0, [R3+URZ+0x80], R0 ;  /* 0x00008000030085a7 */ /* 0x000ea400080010ff */
[----:B--2---:R-:W-:Y:S05]  /*9f80*/  @!P0 BRA `(.L_x_89) ;  /* 0xfffffffc00f08947 */ /* 0x004fea000383ffff */
[----:B------:R-:W-:Y:S05]  /*9f90*/  BRA `(.L_x_172) ;  /* 0xffffffb000847947 */ /* 0x000fea000383ffff */
.L_x_100:
[----:B--2---:R2:W1:Y:S02]  /*9fa0*/  SYNCS.PHASECHK.TRANS64.TRYWAIT P1, [R2+URZ+0x30], R3 ;  /* 0x00003003020075a7 */ /* 0x00446400080211ff */
[----:B-1----:R-:W-:Y:S05]  /*9fb0*/  @!P1 NANOSLEEP.SYNCS 0x989680 ;  /* 0x009896800000995d */ /* 0x002fea0003900000 */
[----:B------:R-:W1:Y:S02]  /*9fc0*/  @!P1 SYNCS.PHASECHK.TRANS64 P1, [R2+URZ+0x30], R3 ;  /* 0x00003003020095a7 */ /* 0x000e6400080210ff */
[----:B-1----:R-:W-:Y:S05]  /*9fd0*/  @!P1 BRA `(.L_x_100) ;  /* 0xfffffffc00f09947 */ /* 0x002fea000383ffff */
[----:B------:R-:W-:Y:S05]  /*9fe0*/  BRA `(.L_x_99) ;  /* 0xffffffbc00fc7947 */ /* 0x000fea000383ffff */
.L_x_102:
[----:B--2---:R2:W4:Y:S02]  /*9ff0*/  SYNCS.PHASECHK.TRANS64.TRYWAIT P0, [R71+URZ+0xa0], R4 ;  /* 0x0000a004470075a7 */ /* 0x00452400080011ff */
[----:B----4-:R-:W-:Y:S05]  /*a000*/  @!P0 NANOSLEEP.SYNCS 0x989680 ;  /* 0x009896800000895d */ /* 0x010fea0003900000 */
[----:B------:R-:W4:Y:S02]  /*a010*/  @!P0 SYNCS.PHASECHK.TRANS64 P0, [R71+URZ+0xa0], R4 ;  /* 0x0000a004470085a7 */ /* 0x000f2400080010ff */
[----:B----4-:R-:W-:Y:S05]  /*a020*/  @!P0 BRA `(.L_x_102) ;  /* 0xfffffffc00f08947 */ /* 0x010fea000383ffff */
[----:B------:R-:W-:Y:S05]  /*a030*/  BRA `(.L_x_101) ;  /* 0xffffffc0004c7947 */ /* 0x000fea000383ffff */
.L_x_110:
[----:B---3--:R3:W4:Y:S02]  /*a040*/  SYNCS.PHASECHK.TRANS64.TRYWAIT P0, [R112+URZ+0x30], R3 ;  /* 0x00003003700075a7 */ /* 0x00872400080011ff */
[----:B----4-:R-:W-:Y:S05]  /*a050*/  @!P0 NANOSLEEP.SYNCS 0x989680 ;  /* 0x009896800000895d */ /* 0x010fea0003900000 */
[----:B------:R-:W4:Y:S02]  /*a060*/  @!P0 SYNCS.PHASECHK.TRANS64 P0, [R112+URZ+0x30], R3 ;  /* 0x00003003700085a7 */ /* 0x000f2400080010ff */
[----:B----4-:R-:W-:Y:S05]  /*a070*/  @!P0 BRA `(.L_x_110) ;  /* 0xfffffffc00f08947 */ /* 0x010fea000383ffff */
[----:B------:R-:W-:Y:S05]  /*a080*/  BRA `(.L_x_109) ;  /* 0xffffffcc00407947 */ /* 0x000fea000383ffff */
.L_x_118:
[----:B---3--:R3:W4:Y:S02]  /*a090*/  SYNCS.PHASECHK.TRANS64.TRYWAIT P0, [R112+URZ+0x30], R5 ;  /* 0x00003005700075a7 */ /* 0x00872400080011ff */
[----:B----4-:R-:W-:Y:S05]  /*a0a0*/  @!P0 NANOSLEEP.SYNCS 0x989680 ;  /* 0x009896800000895d */ /* 0x010fea0003900000 */
[----:B------:R-:W4:Y:S02]  /*a0b0*/  @!P0 SYNCS.PHASECHK.TRANS64 P0, [R112+URZ+0x30], R5 ;  /* 0x00003005700085a7 */ /* 0x000f2400080010ff */
[----:B----4-:R-:W-:Y:S05]  /*a0c0*/  @!P0 BRA `(.L_x_118) ;  /* 0xfffffffc00f08947 */ /* 0x010fea000383ffff */
[----:B------:R-:W-:Y:S05]  /*a0d0*/  BRA `(.L_x_117) ;  /* 0xffffffd800807947 */ /* 0x000fea000383ffff */
.L_x_126:
[----:B---3--:R3:W4:Y:S02]  /*a0e0*/  SYNCS.PHASECHK.TRANS64.TRYWAIT P0, [R102+URZ+0x30], R3 ;  /* 0x00003003660075a7 */ /* 0x00872400080011ff */
[----:B----4-:R-:W-:Y:S05]  /*a0f0*/  @!P0 NANOSLEEP.SYNCS 0x989680 ;  /* 0x009896800000895d */ /* 0x010fea0003900000 */
[----:B------:R-:W4:Y:S02]  /*a100*/  @!P0 SYNCS.PHASECHK.TRANS64 P0, [R102+URZ+0x30], R3 ;  /* 0x00003003660085a7 */ /* 0x000f2400080010ff */
[----:B----4-:R-:W-:Y:S05]  /*a110*/  @!P0 BRA `(.L_x_126) ;  /* 0xfffffffc00f08947 */ /* 0x010fea000383ffff */
[----:B------:R-:W-:Y:S05]  /*a120*/  BRA `(.L_x_125) ;  /* 0xffffffe400cc7947 */ /* 0x000fea000383ffff */
        .weak           $__internal_0_$__cuda_sm10x_tcgen05_guardrail_trap_col_being_dealloced_not_returned_by_alloc
        .type           $__internal_0_$__cuda_sm10x_tcgen05_guardrail_trap_col_being_dealloced_not_returned_by_alloc,@function
        .size           $__internal_0_$__cuda_sm10x_tcgen05_guardrail_trap_col_being_dealloced_not_returned_by_alloc,($__internal_1_$__cuda_sm10x_tcgen05_guardrail_trap_phase_invalid_during_alloc - $__internal_0_$__cuda_sm10x_tcgen05_guardrail_trap_col_being_dealloced_not_returned_by_alloc)
$__internal_0_$__cuda_sm10x_tcgen05_guardrail_trap_col_being_dealloced_not_returned_by_alloc:
[----:B------:R-:W-:Y:S05]  /*a130*/  BPT.TRAP 0x1 ;  /* 0x000000040000795c */ /* 0x000fea0000300000 */
[----:B------:R-:W-:-:S04]  /*a140*/  HFMA2 R3, -RZ, RZ, 0, 0 ;  /* 0x00000000ff037431 */ /* 0x000fc800000001ff */
[----:B------:R-:W-:Y:S05]  /*a150*/  RET.REL.NODEC R2 `(_ZN7cutlass13device_kernelINS_4gemm6kernel13GemmUniversalIN4cute5tupleIJiiiiEEENS1_10collective13CollectiveMmaINS1_35MainloopSm100TmaUmmaWarpSpecializedILi3ELi2ELi4ENS5_IJNS4_1CILi2EEENSA_ILi1EEESC_EEEEENS5_IJNSA_ILi64EEENSA_ILi256EEESF_EEENS_12float_e4m3_tENS5_IJlSC_lEEESI_SJ_NS4_8TiledMMAINS4_8MMA_AtomIJNS4_10MMA_TraitsINS4_19SM100_MMA_F8F6F4_SSEJSI_SI_fSF_SG_NS4_17integral_constantINS4_4UMMA5MajorELSQ_0EEESR_NSO_INSP_7ScaleInELSS_0EEEST_EEEEEENS4_6LayoutINS5_IJSC_SC_SC_EEENS5_IJNSA_ILi0EEESY_SY_EEEEENS5_IJNS4_10UnderscoreES11_S11_EEEEENS4_13SM90_TMA_LOADENS4_14ComposedLayoutINS4_7SwizzleILi2ELi4ELi3EEENS4_18smem_ptr_flag_bitsILi8EEENSW_INS5_IJNSA_ILi8EEESF_EEENS5_IJSF_SC_EEEEEEEvNS4_8identityENS4_23SM90_TMA_LOAD_MULTICASTES1E_vS1F_EENS_8epilogue10collective18CollectiveEpilogueINS1I_23Sm100TmaWarpSpecializedILi4ELi2ELi32ELb0ELb0EEEJSH_NS5_IJNSW_ISF_SC_EES1N_EEESI_SJ_SI_SJ_NS1I_6fusion15FusionCallbacksIS1M_NS1P_17LinearCombinationISI_fSI_fLNS_15FloatRoundStyleE2EEESH_S1O_JEEENS4_5SM1004TMEM4LOAD26SM100_TMEM_LOAD_16dp32b32xES14_S1E_NS4_39AutoVectorizingCopyWithAssumedAlignmentILi128EEENS4_14SM90_TMA_STOREES1E_S20_S20_EEEvvEEEEvNT_6ParamsE) ;  /* 0xffffff5c02a87950 */ /* 0x000fea0003c3ffff */
        .weak           $__internal_1_$__cuda_sm10x_tcgen05_guardrail_trap_phase_invalid_during_alloc
        .type           $__internal_1_$__cuda_sm10x_tcgen05_guardrail_trap_phase_invalid_during_alloc,@function
        .size           $__internal_1_$__cuda_sm10x_tcgen05_guardrail_trap_phase_invalid_during_alloc,($__internal_2_$__cuda_sm10x_tcgen05_guardrail_trap_unallocated_columns_being_dealloced - $__internal_1_$__cuda_sm10x_tcgen05_guardrail_trap_phase_invalid_during_alloc)
$__internal_1_$__cuda_sm10x_tcgen05_guardrail_trap_phase_invalid_during_alloc:
[----:B------:R-:W-:Y:S05]  /*a160*/  BPT.TRAP 0x1 ;  /* 0x000000040000795c */ /* 0x000fea0000300000 */
[----:B------:R-:W-:-:S04]  /*a170*/  MOV R5, 0x0 ;  /* 0x0000000000057802 */ /* 0x000fc80000000f00 */
[----:B------:R-:W-:Y:S05]  /*a180*/  RET.REL.NODEC R4 `(_ZN7cutlass13device_kernelINS_4gemm6kernel13GemmUniversalIN4cute5tupleIJiiiiEEENS1_10collective13CollectiveMmaINS1_35MainloopSm100TmaUmmaWarpSpecializedILi3ELi2ELi4ENS5_IJNS4_1CILi2EEENSA_ILi1EEESC_EEEEENS5_IJNSA_ILi64EEENSA_ILi256EEESF_EEENS_12float_e4m3_tENS5_IJlSC_lEEESI_SJ_NS4_8TiledMMAINS4_8MMA_AtomIJNS4_10MMA_TraitsINS4_19SM100_MMA_F8F6F4_SSEJSI_SI_fSF_SG_NS4_17integral_constantINS4_4UMMA5MajorELSQ_0EEESR_NSO_INSP_7ScaleInELSS_0EEEST_EEEEEENS4_6LayoutINS5_IJSC_SC_SC_EEENS5_IJNSA_ILi0EEESY_SY_EEEEENS5_IJNS4_10UnderscoreES11_S11_EEEEENS4_13SM90_TMA_LOADENS4_14ComposedLayoutINS4_7SwizzleILi2ELi4ELi3EEENS4_18smem_ptr_flag_bitsILi8EEENSW_INS5_IJNSA_ILi8EEESF_EEENS5_IJSF_SC_EEEEEEEvNS4_8identityENS4_23SM90_TMA_LOAD_MULTICASTES1E_vS1F_EENS_8epilogue10collective18CollectiveEpilogueINS1I_23Sm100TmaWarpSpecializedILi4ELi2ELi32ELb0ELb0EEEJSH_NS5_IJNSW_ISF_SC_EES1N_EEESI_SJ_SI_SJ_NS1I_6fusion15FusionCallbacksIS1M_NS1P_17LinearCombinationISI_fSI_fLNS_15FloatRoundStyleE2EEESH_S1O_JEEENS4_5SM1004TMEM4LOAD26SM100_TMEM_LOAD_16dp32b32xES14_S1E_NS4_39AutoVectorizingCopyWithAssumedAlignmentILi128EEENS4_14SM90_TMA_STOREES1E_S20_S20_EEEvvEEEEvNT_6ParamsE) ;  /* 0xffffff5c049c7950 */ /* 0x000fea0003c3ffff */
        .weak           $__internal_2_$__cuda_sm10x_tcgen05_guardrail_trap_unallocated_columns_being_dealloced
        .type           $__internal_2_$__cuda_sm10x_tcgen05_guardrail_trap_unallocated_columns_being_dealloced,@function
        .size           $__internal_2_$__cuda_sm10x_tcgen05_guardrail_trap_unallocated_columns_being_dealloced,(.L_x_174 - $__internal_2_$__cuda_sm10x_tcgen05_guardrail_trap_unallocated_columns_being_dealloced)
$__internal_2_$__cuda_sm10x_tcgen05_guardrail_trap_unallocated_columns_being_dealloced:
[----:B------:R-:W-:Y:S05]  /*a190*/  BPT.TRAP 0x1 ;  /* 0x000000040000795c */ /* 0x000fea0000300000 */
[----:B------:R-:W-:-:S04]  /*a1a0*/  HFMA2 R3, -RZ, RZ, 0, 0 ;  /* 0x00000000ff037431 */ /* 0x000fc800000001ff */
[----:B------:R-:W-:Y:S05]  /*a1b0*/  RET.REL.NODEC R2 `(_ZN7cutlass13device_kernelINS_4gemm6kernel13GemmUniversalIN4cute5tupleIJiiiiEEENS1_10collective13CollectiveMmaINS1_35MainloopSm100TmaUmmaWarpSpecializedILi3ELi2ELi4ENS5_IJNS4_1CILi2EEENSA_ILi1EEESC_EEEEENS5_IJNSA_ILi64EEENSA_ILi256EEESF_EEENS_12float_e4m3_tENS5_IJlSC_lEEESI_SJ_NS4_8TiledMMAINS4_8MMA_AtomIJNS4_10MMA_TraitsINS4_19SM100_MMA_F8F6F4_SSEJSI_SI_fSF_SG_NS4_17integral_constantINS4_4UMMA5MajorELSQ_0EEESR_NSO_INSP_7ScaleInELSS_0EEEST_EEEEEENS4_6LayoutINS5_IJSC_SC_SC_EEENS5_IJNSA_ILi0EEESY_SY_EEEEENS5_IJNS4_10UnderscoreES11_S11_EEEEENS4_13SM90_TMA_LOADENS4_14ComposedLayoutINS4_7SwizzleILi2ELi4ELi3EEENS4_18smem_ptr_flag_bitsILi8EEENSW_INS5_IJNSA_ILi8EEESF_EEENS5_IJSF_SC_EEEEEEEvNS4_8identityENS4_23SM90_TMA_LOAD_MULTICASTES1E_vS1F_EENS_8epilogue10collective18CollectiveEpilogueINS1I_23Sm100TmaWarpSpecializedILi4ELi2ELi32ELb0ELb0EEEJSH_NS5_IJNSW_ISF_SC_EES1N_EEESI_SJ_SI_SJ_NS1I_6fusion15FusionCallbacksIS1M_NS1P_17LinearCombinationISI_fSI_fLNS_15FloatRoundStyleE2EEESH_S1O_JEEENS4_5SM1004TMEM4LOAD26SM100_TMEM_LOAD_16dp32b32xES14_S1E_NS4_39AutoVectorizingCopyWithAssumedAlignmentILi128EEENS4_14SM90_TMA_STOREES1E_S20_S20_EEEvvEEEEvNT_6ParamsE) ;  /* 0xffffff5c02907950 */ /* 0x000fea0003c3ffff */
.L_x_173:
[----:B------:R-:W-:-:S00]  /*a1c0*/  BRA `(.L_x_173) ;  /* 0xfffffffc00fc7947 */ /* 0x000fc0000383ffff */
[----:B------:R-:W-:-:S00]  /*a1d0*/  NOP ;  /* 0x0000000000007918 */ /* 0x000fc00000000000 */
        /* <DEDUP_REMOVED lines=10> */
.L_x_174:


//--------------------- .nv.global.init           --------------------------
	.section	.nv.global.init,"aw",@progbits
.nv.global.init:
	.type		$str$27,@object
	.size		$str$27,($str$28 - $str$27)
$str$27:
        /*0000*/ 	.byte	0x28, 0x61, 0x64, 0x64, 0x72, 0x65, 0x73, 0x73, 0x20, 0x26, 0x20, 0x6d, 0x61, 0x73, 0x6b, 0x29
        /*0010*/ 	.byte	0x20, 0x3d, 0x3d, 0x20, 0x30, 0x00
	.type		$str$28,@object
	.size		$str$28,($str$26 - $str$28)
$str$28:
        /*0016*/ 	.byte	0x2f, 0x74, 0x6d, 0x70, 0x2f, 0x63, 0x75, 0x74, 0x6c, 0x61, 0x73, 0x73, 0x5f, 0x73, 0x77, 0x65
        /*0026*/ 	.byte	0x65, 0x70, 0x5f, 0x73, 0x72, 0x63, 0x2f, 0x69, 0x6e, 0x63, 0x6c, 0x75, 0x64, 0x65, 0x2f, 0x63
        /*0036*/ 	.byte	0x75, 0x74, 0x65, 0x2f, 0x70, 0x6f, 0x69, 0x6e, 0x74, 0x65, 0x72, 0x5f, 0x66, 0x6c, 0x61, 0x67
        /*0046*/ 	.byte	0x67, 0x65, 0x64, 0x2e, 0x68, 0x70, 0x70, 0x00
	.type		$str$26,@object
	.size		$str$26,($str$25 - $str$26)
$str$26:
        /*004e*/ 	.byte	0x2f, 0x74, 0x6d, 0x70, 0x2f, 0x63, 0x75, 0x74, 0x6c, 0x61, 0x73, 0x73, 0x5f, 0x73, 0x77, 0x65
        /*005e*/ 	.byte	0x65, 0x70, 0x5f, 0x73, 0x72, 0x63, 0x2f, 0x69, 0x6e, 0x63, 0x6c, 0x75, 0x64, 0x65, 0x2f, 0x63
        /*006e*/ 	.byte	0x75, 0x74, 0x65, 0x2f, 0x61, 0x74, 0x6f, 0x6d, 0x2f, 0x63, 0x6f, 0x70, 0x79, 0x5f, 0x74, 0x72
        /*007e*/ 	.byte	0x61, 0x69, 0x74, 0x73, 0x5f, 0x73, 0x6d, 0x31, 0x30, 0x30, 0x2e, 0x68, 0x70, 0x70, 0x00
	.type		$str$25,@object
	.size		$str$25,(__unnamed_1 - $str$25)
$str$25:
        /*008d*/ 	.byte	0x28, 0x28, 0x75, 0x69, 0x6e, 0x74, 0x33, 0x32, 0x5f, 0x74, 0x28, 0x74, 0x68, 0x72, 0x65, 0x61
        /*009d*/ 	.byte	0x64, 0x49, 0x64, 0x78, 0x2e, 0x78, 0x29, 0x20, 0x2f, 0x20, 0x33, 0x32, 0x29, 0x20, 0x25, 0x20
        /*00ad*/ 	.byte	0x34, 0x29, 0x20, 0x3d, 0x3d, 0x20, 0x28, 0x28, 0x28, 0x74, 0x6d, 0x65, 0x6d, 0x5f, 0x61, 0x64
        /*00bd*/ 	.byte	0x64, 0x72, 0x20, 0x3e, 0x3e, 0x20, 0x31, 0x36, 0x29, 0x20, 0x2f, 0x20, 0x33, 0x32, 0x29, 0x20
        /*00cd*/ 	.byte	0x25, 0x20, 0x34, 0x29, 0x00
	.type		__unnamed_1,@object
	.size		__unnamed_1,(__unnamed_2 - __unnamed_1)
__unnamed_1:
        /*00d2*/ 	.byte	0x61, 0x75, 0x74, 0x6f, 0x20, 0x63, 0x75, 0x74, 0x65, 0x3a, 0x3a, 0x61, 0x73, 0x5f, 0x70, 0x6f
        /* <DEDUP_REMOVED lines=24> */
        /*0262*/ 	.byte	0x3c, 0x34, 0x30, 0x39, 0x36, 0x3e, 0x3e, 0x3e, 0x3e, 0x5d, 0x00
	.type		__unnamed_2,@object
	.size		__unnamed_2,(__unnamed_3 - __unnamed_2)
__unnamed_2:
        /* <DEDUP_REMOVED lines=26> */
	.type		__unnamed_3,@object
	.size		__unnamed_3,(.L_3 - __unnamed_3)
__unnamed_3:
        /* <DEDUP_REMOVED lines=40> */
        /*0688*/ 	.byte	0x74, 0x65, 0x3a, 0x3a, 0x43, 0x3c, 0x30, 0x3e, 0x3e, 0x3e, 0x3e, 0x5d, 0x00
.L_3:


//--------------------- .nv.shared._ZN7cutlass13device_kernelINS_4gemm6kernel13GemmUniversalIN4cute5tupleIJiiiiEEENS1_10collective13CollectiveMmaINS1_35MainloopSm100TmaUmmaWarpSpecializedILi3ELi2ELi4ENS5_IJNS4_1CILi2EEENSA_ILi1EEESC_EEEEENS5_IJNSA_ILi64EEENSA_ILi256EEESF_EEENS_12float_e4m3_tENS5_IJlSC_lEEESI_SJ_NS4_8TiledMMAINS4_8MMA_AtomIJNS4_10MMA_TraitsINS4_19SM100_MMA_F8F6F4_SSEJSI_SI_fSF_SG_NS4_17integral_constantINS4_4UMMA5MajorELSQ_0EEESR_NSO_INSP_7ScaleInELSS_0EEEST_EEEEEENS4_6LayoutINS5_IJSC_SC_SC_EEENS5_IJNSA_ILi0EEESY_SY_EEEEENS5_IJNS4_10UnderscoreES11_S11_EEEEENS4_13SM90_TMA_LOADENS4_14ComposedLayoutINS4_7SwizzleILi2ELi4ELi3EEENS4_18smem_ptr_flag_bitsILi8EEENSW_INS5_IJNSA_ILi8EEESF_EEENS5_IJSF_SC_EEEEEEEvNS4_8identityENS4_23SM90_TMA_LOAD_MULTICASTES1E_vS1F_EENS_8epilogue10collective18CollectiveEpilogueINS1I_23Sm100TmaWarpSpecializedILi4ELi2ELi32ELb0ELb0EEEJSH_NS5_IJNSW_ISF_SC_EES1N_EEESI_SJ_SI_SJ_NS1I_6fusion15FusionCallbacksIS1M_NS1P_17LinearCombinationISI_fSI_fLNS_15FloatRoundStyleE2EEESH_S1O_JEEENS4_5SM1004TMEM4LOAD26SM100_TMEM_LOAD_16dp32b32xES14_S1E_NS4_39AutoVectorizingCopyWithAssumedAlignmentILi128EEENS4_14SM90_TMA_STOREES1E_S20_S20_EEEvvEEEEvNT_6ParamsE --------------------------
	.section	.nv.shared._ZN7cutlass13device_kernelINS_4gemm6kernel13GemmUniversalIN4cute5tupleIJiiiiEEENS1_10collective13CollectiveMmaINS1_35MainloopSm100TmaUmmaWarpSpecializedILi3ELi2ELi4ENS5_IJNS4_1CILi2EEENSA_ILi1EEESC_EEEEENS5_IJNSA_ILi64EEENSA_ILi256EEESF_EEENS_12float_e4m3_tENS5_IJlSC_lEEESI_SJ_NS4_8TiledMMAINS4_8MMA_AtomIJNS4_10MMA_TraitsINS4_19SM100_MMA_F8F6F4_SSEJSI_SI_fSF_SG_NS4_17integral_constantINS4_4UMMA5MajorELSQ_0EEESR_NSO_INSP_7ScaleInELSS_0EEEST_EEEEEENS4_6LayoutINS5_IJSC_SC_SC_EEENS5_IJNSA_ILi0EEESY_SY_EEEEENS5_IJNS4_10UnderscoreES11_S11_EEEEENS4_13SM90_TMA_LOADENS4_14ComposedLayoutINS4_7SwizzleILi2ELi4ELi3EEENS4_18smem_ptr_flag_bitsILi8EEENSW_INS5_IJNSA_ILi8EEESF_EEENS5_IJSF_SC_EEEEEEEvNS4_8identityENS4_23SM90_TMA_LOAD_MULTICASTES1E_vS1F_EENS_8epilogue10collective18CollectiveEpilogueINS1I_23Sm100TmaWarpSpecializedILi4ELi2ELi32ELb0ELb0EEEJSH_NS5_IJNSW_ISF_SC_EES1N_EEESI_SJ_SI_SJ_NS1I_6fusion15FusionCallbacksIS1M_NS1P_17LinearCombinationISI_fSI_fLNS_15FloatRoundStyleE2EEESH_S1O_JEEENS4_5SM1004TMEM4LOAD26SM100_TMEM_LOAD_16dp32b32xES14_S1E_NS4_39AutoVectorizingCopyWithAssumedAlignmentILi128EEENS4_14SM90_TMA_STOREES1E_S20_S20_EEEvvEEEEvNT_6ParamsE,"aw",@nobits
	.sectionflags	@""
	.align	16
	.zero		1024


//--------------------- .nv.shared.reserved.0     --------------------------
	.section	.nv.shared.reserved.0,"aw",@nobits
	.weak		__nv_reservedSMEM_offset_0_alias
	.size		__nv_reservedSMEM_offset_0_alias, 0, 64
	.other		__nv_reservedSMEM_offset_0_alias,@"STO_CUDA_RESERVED_SHARED STV_DEFAULT"
__nv_reservedSMEM_offset_0_alias:
	.zero		0
.nv.shared.reserved.0:
	.zero		64
	.weak		__nv_reservedSMEM_tcgen05_partition
	.type		__nv_reservedSMEM_tcgen05_partition,@object
	.size		__nv_reservedSMEM_tcgen05_partition,(.L_0 - __nv_reservedSMEM_tcgen05_partition)
__nv_reservedSMEM_tcgen05_partition:
	.zero		32
.L_0:


//--------------------- .nv.global                --------------------------
	.section	.nv.global,"aw",@nobits
.nv.global:
	.type		_ZN39_INTERNAL_64b17d96_4_k_cu_247e9691_85424cute1_E,@object
	.size		_ZN39_INTERNAL_64b17d96_4_k_cu_247e9691_85424cute1_E,(_ZN39_INTERNAL_64b17d96_4_k_cu_247e9691_85424cuda3std3__45__cpo6cbeginE - _ZN39_INTERNAL_64b17d96_4_k_cu_247e9691_85424cute1_E)
_ZN39_INTERNAL_64b17d96_4_k_cu_247e9691_85424cute1_E:
	.zero		1
	.type		_ZN39_INTERNAL_64b17d96_4_k_cu_247e9691_85424cuda3std3__45__cpo6cbeginE,@object
	.size		_ZN39_INTERNAL_64b17d96_4_k_cu_247e9691_85424cuda3std3__45__cpo6cbeginE,(_ZN39_INTERNAL_64b17d96_4_k_cu_247e9691_85424cuda3std3__48in_placeE - _ZN39_INTERNAL_64b17d96_4_k_cu_247e9691_85424cuda3std3__45__cpo6cbeginE)
_ZN39_INTERNAL_64b17d96_4_k_cu_247e9691_85424cuda3std3__45__cpo6cbeginE:
	.zero		1
	.type		_ZN39_INTERNAL_64b17d96_4_k_cu_247e9691_85424cuda3std3__48in_placeE,@object
	.size		_ZN39_INTERNAL_64b17d96_4_k_cu_247e9691_85424cuda3std3__48in_placeE,(_ZN39_INTERNAL_64b17d96_4_k_cu_247e9691_85424cuda3std6ranges3__45__cpo9iter_moveE - _ZN39_INTERNAL_64b17d96_4_k_cu_247e9691_85424cuda3std3__48in_placeE)
_ZN39_INTERNAL_64b17d96_4_k_cu_247e9691_85424cuda3std3__48in_placeE:
	.zero		1
	.type		_ZN39_INTERNAL_64b17d96_4_k_cu_247e9691_85424cuda3std6ranges3__45__cpo9iter_moveE,@object
	.size		_ZN39_INTERNAL_64b17d96_4_k_cu_247e9691_85424cuda3std6ranges3__45__cpo9iter_moveE,(_ZN39_INTERNAL_64b17d96_4_k_cu_247e9691_85424cuda3std3__45__cpo5beginE - _ZN39_INTERNAL_64b17d96_4_k_cu_247e9691_85424cuda3std6ranges3__45__cpo9iter_moveE)
_ZN39_INTERNAL_64b17d96_4_k_cu_247e9691_85424cuda3std6ranges3__45__cpo9iter_moveE:
	.zero		1
	.type		_ZN39_INTERNAL_64b17d96_4_k_cu_247e9691_85424cuda3std3__45__cpo5beginE,@object
	.size		_ZN39_INTERNAL_64b17d96_4_k_cu_247e9691_85424cuda3std3__45__cpo5beginE,(_ZN39_INTERNAL_64b17d96_4_k_cu_247e9691_85424cuda3std3__441_GLOBAL__N__64b17d96_4_k_cu_247e9691_85426ignoreE - _ZN39_INTERNAL_64b17d96_4_k_cu_247e9691_85424cuda3std3__45__cpo5beginE)
_ZN39_INTERNAL_64b17d96_4_k_cu_247e9691_85424cuda3std3__45__cpo5beginE:
	.zero		1
	.type		_ZN39_INTERNAL_64b17d96_4_k_cu_247e9691_85424cuda3std3__441_GLOBAL__N__64b17d96_4_k_cu_247e9691_85426ignoreE,@object
	.size		_ZN39_INTERNAL_64b17d96_4_k_cu_247e9691_85424cuda3std3__441_GLOBAL__N__64b17d96_4_k_cu_247e9691_85426ignoreE,(_ZN39_INTERNAL_64b17d96_4_k_cu_247e9691_85424cute7productE - _ZN39_INTERNAL_64b17d96_4_k_cu_247e9691_85424cuda3std3__441_GLOBAL__N__64b17d96_4_k_cu_247e9691_85426ignoreE)
_ZN39_INTERNAL_64b17d96_4_k_cu_247e9691_85424cuda3std3__441_GLOBAL__N__64b17d96_4_k_cu_247e9691_85426ignoreE:
	.zero		1
	.type		_ZN39_INTERNAL_64b17d96_4_k_cu_247e9691_85424cute7productE,@object
	.size		_ZN39_INTERNAL_64b17d96_4_k_cu_247e9691_85424cute7productE,(_ZN39_INTERNAL_64b17d96_4_k_cu_247e9691_85424cuda3std3__45__cpo3endE - _ZN39_INTERNAL_64b17d96_4_k_cu_247e9691_85424cute7productE)
_ZN39_INTERNAL_64b17d96_4_k_cu_247e9691_85424cute7productE:
	.zero		1
	.type		_ZN39_INTERNAL_64b17d96_4_k_cu_247e9691_85424cuda3std3__45__cpo3endE,@object
	.size		_ZN39_INTERNAL_64b17d96_4_k_cu_247e9691_85424cuda3std3__45__cpo3endE,(_ZN39_INTERNAL_64b17d96_4_k_cu_247e9691_85424cuda3std3__419piecewise_constructE - _ZN39_INTERNAL_64b17d96_4_k_cu_247e9691_85424cuda3std3__45__cpo3endE)
_ZN39_INTERNAL_64b17d96_4_k_cu_247e9691_85424cuda3std3__45__cpo3endE:
	.zero		1
	.type		_ZN39_INTERNAL_64b17d96_4_k_cu_247e9691_85424cuda3std3__419piecewise_constructE,@object
	.size		_ZN39_INTERNAL_64b17d96_4_k_cu_247e9691_85424cuda3std3__419piecewise_constructE,(_ZN39_INTERNAL_64b17d96_4_k_cu_247e9691_85424cuda3std3__45__cpo4cendE - _ZN39_INTERNAL_64b17d96_4_k_cu_247e9691_85424cuda3std3__419piecewise_constructE)
_ZN39_INTERNAL_64b17d96_4_k_cu_247e9691_85424cuda3std3__419piecewise_constructE:
	.zero		1
	.type		_ZN39_INTERNAL_64b17d96_4_k_cu_247e9691_85424cuda3std3__45__cpo4cendE,@object
	.size		_ZN39_INTERNAL_64b17d96_4_k_cu_247e9691_85424cuda3std3__45__cpo4cendE,(_ZN39_INTERNAL_64b17d96_4_k_cu_247e9691_85424cuda3std6ranges3__45__cpo4swapE - _ZN39_INTERNAL_64b17d96_4_k_cu_247e9691_85424cuda3std3__45__cpo4cendE)
_ZN39_INTERNAL_64b17d96_4_k_cu_247e9691_85424cuda3std3__45__cpo4cendE:
	.zero		1
	.type		_ZN39_INTERNAL_64b17d96_4_k_cu_247e9691_85424cuda3std6ranges3__45__cpo4swapE,@object
	.size		_ZN39_INTERNAL_64b17d96_4_k_cu_247e9691_85424cuda3std6ranges3__45__cpo4swapE,(.L_11 - _ZN39_INTERNAL_64b17d96_4_k_cu_247e9691_85424cuda3std6ranges3__45__cpo4swapE)
_ZN39_INTERNAL_64b17d96_4_k_cu_247e9691_85424cuda3std6ranges3__45__cpo4swapE:
	.zero		1
.L_11:


//--------------------- .nv.constant0._ZN7cutlass13device_kernelINS_4gemm6kernel13GemmUniversalIN4cute5tupleIJiiiiEEENS1_10collective13CollectiveMmaINS1_35MainloopSm100TmaUmmaWarpSpecializedILi3ELi2ELi4ENS5_IJNS4_1CILi2EEENSA_ILi1EEESC_EEEEENS5_IJNSA_ILi64EEENSA_ILi256EEESF_EEENS_12float_e4m3_tENS5_IJlSC_lEEESI_SJ_NS4_8TiledMMAINS4_8MMA_AtomIJNS4_10MMA_TraitsINS4_19SM100_MMA_F8F6F4_SSEJSI_SI_fSF_SG_NS4_17integral_constantINS4_4UMMA5MajorELSQ_0EEESR_NSO_INSP_7ScaleInELSS_0EEEST_EEEEEENS4_6LayoutINS5_IJSC_SC_SC_EEENS5_IJNSA_ILi0EEESY_SY_EEEEENS5_IJNS4_10UnderscoreES11_S11_EEEEENS4_13SM90_TMA_LOADENS4_14ComposedLayoutINS4_7SwizzleILi2ELi4ELi3EEENS4_18smem_ptr_flag_bitsILi8EEENSW_INS5_IJNSA_ILi8EEESF_EEENS5_IJSF_SC_EEEEEEEvNS4_8identityENS4_23SM90_TMA_LOAD_MULTICASTES1E_vS1F_EENS_8epilogue10collective18CollectiveEpilogueINS1I_23Sm100TmaWarpSpecializedILi4ELi2ELi32ELb0ELb0EEEJSH_NS5_IJNSW_ISF_SC_EES1N_EEESI_SJ_SI_SJ_NS1I_6fusion15FusionCallbacksIS1M_NS1P_17LinearCombinationISI_fSI_fLNS_15FloatRoundStyleE2EEESH_S1O_JEEENS4_5SM1004TMEM4LOAD26SM100_TMEM_LOAD_16dp32b32xES14_S1E_NS4_39AutoVectorizingCopyWithAssumedAlignmentILi128EEENS4_14SM90_TMA_STOREES1E_S20_S20_EEEvvEEEEvNT_6ParamsE --------------------------
	.section	.nv.constant0._ZN7cutlass13device_kernelINS_4gemm6kernel13GemmUniversalIN4cute5tupleIJiiiiEEENS1_10collective13CollectiveMmaINS1_35MainloopSm100TmaUmmaWarpSpecializedILi3ELi2ELi4ENS5_IJNS4_1CILi2EEENSA_ILi1EEESC_EEEEENS5_IJNSA_ILi64EEENSA_ILi256EEESF_EEENS_12float_e4m3_tENS5_IJlSC_lEEESI_SJ_NS4_8TiledMMAINS4_8MMA_AtomIJNS4_10MMA_TraitsINS4_19SM100_MMA_F8F6F4_SSEJSI_SI_fSF_SG_NS4_17integral_constantINS4_4UMMA5MajorELSQ_0EEESR_NSO_INSP_7ScaleInELSS_0EEEST_EEEEEENS4_6LayoutINS5_IJSC_SC_SC_EEENS5_IJNSA_ILi0EEESY_SY_EEEEENS5_IJNS4_10UnderscoreES11_S11_EEEEENS4_13SM90_TMA_LOADENS4_14ComposedLayoutINS4_7SwizzleILi2ELi4ELi3EEENS4_18smem_ptr_flag_bitsILi8EEENSW_INS5_IJNSA_ILi8EEESF_EEENS5_IJSF_SC_EEEEEEEvNS4_8identityENS4_23SM90_TMA_LOAD_MULTICASTES1E_vS1F_EENS_8epilogue10collective18CollectiveEpilogueINS1I_23Sm100TmaWarpSpecializedILi4ELi2ELi32ELb0ELb0EEEJSH_NS5_IJNSW_ISF_SC_EES1N_EEESI_SJ_SI_SJ_NS1I_6fusion15FusionCallbacksIS1M_NS1P_17LinearCombinationISI_fSI_fLNS_15FloatRoundStyleE2EEESH_S1O_JEEENS4_5SM1004TMEM4LOAD26SM100_TMEM_LOAD_16dp32b32xES14_S1E_NS4_39AutoVectorizingCopyWithAssumedAlignmentILi128EEENS4_14SM90_TMA_STOREES1E_S20_S20_EEEvvEEEEvNT_6ParamsE,"a",@progbits
	.sectionflags	@""
	.align	4
.nv.constant0._ZN7cutlass13device_kernelINS_4gemm6kernel13GemmUniversalIN4cute5tupleIJiiiiEEENS1_10collective13CollectiveMmaINS1_35MainloopSm100TmaUmmaWarpSpecializedILi3ELi2ELi4ENS5_IJNS4_1CILi2EEENSA_ILi1EEESC_EEEEENS5_IJNSA_ILi64EEENSA_ILi256EEESF_EEENS_12float_e4m3_tENS5_IJlSC_lEEESI_SJ_NS4_8TiledMMAINS4_8MMA_AtomIJNS4_10MMA_TraitsINS4_19SM100_MMA_F8F6F4_SSEJSI_SI_fSF_SG_NS4_17integral_constantINS4_4UMMA5MajorELSQ_0EEESR_NSO_INSP_7ScaleInELSS_0EEEST_EEEEEENS4_6LayoutINS5_IJSC_SC_SC_EEENS5_IJNSA_ILi0EEESY_SY_EEEEENS5_IJNS4_10UnderscoreES11_S11_EEEEENS4_13SM90_TMA_LOADENS4_14ComposedLayoutINS4_7SwizzleILi2ELi4ELi3EEENS4_18smem_ptr_flag_bitsILi8EEENSW_INS5_IJNSA_ILi8EEESF_EEENS5_IJSF_SC_EEEEEEEvNS4_8identityENS4_23SM90_TMA_LOAD_MULTICASTES1E_vS1F_EENS_8epilogue10collective18CollectiveEpilogueINS1I_23Sm100TmaWarpSpecializedILi4ELi2ELi32ELb0ELb0EEEJSH_NS5_IJNSW_ISF_SC_EES1N_EEESI_SJ_SI_SJ_NS1I_6fusion15FusionCallbacksIS1M_NS1P_17LinearCombinationISI_fSI_fLNS_15FloatRoundStyleE2EEESH_S1O_JEEENS4_5SM1004TMEM4LOAD26SM100_TMEM_LOAD_16dp32b32xES14_S1E_NS4_39AutoVectorizingCopyWithAssumedAlignmentILi128EEENS4_14SM90_TMA_STOREES1E_S20_S20_EEEvvEEEEvNT_6ParamsE:
	.zero		2944


//--------------------- SYMBOLS --------------------------

	.type		.nv.reservedSmem.offset0,@object
	.size		.nv.reservedSmem.offset0,0x4
	.type		.nv.reservedSmem.cap,@object
	.size		.nv.reservedSmem.cap,0x4
	.type		__assertfail,@function
